// auto-generated by cutlass_sweep.gemm — config: {"arch": "sm_100", "cluster_m": 2, "cluster_n": 4, "dtype": "bf16", "dtype_b": "bf16", "layout": "nt", "stages": 0, "tile_k": 64, "tile_m": 64, "tile_n": 128}
#include "cutlass/cutlass.h"
#include "cutlass/gemm/collective/collective_builder.hpp"
#include "cutlass/gemm/device/gemm_universal_adapter.h"
#include "cutlass/gemm/kernel/gemm_universal.hpp"
#include "cutlass/epilogue/collective/collective_builder.hpp"

using ElemA = cutlass::bfloat16_t;
using ElemB = cutlass::bfloat16_t;
using ElemCD = cutlass::bfloat16_t;
using Acc  = float;
using TileShape    = cute::Shape<cute::_64, cute::_128, cute::_64>;
using ClusterShape = cute::Shape<cute::_2, cute::_4, cute::_1>;

using CollectiveEpilogue = typename cutlass::epilogue::collective::CollectiveBuilder<
    cutlass::arch::Sm100, cutlass::arch::OpClassTensorOp,
    TileShape, ClusterShape,
    cutlass::epilogue::collective::EpilogueTileAuto,
    Acc, Acc,
    ElemCD, cutlass::layout::RowMajor, 128 / cutlass::sizeof_bits<ElemCD>::value,
    ElemCD, cutlass::layout::RowMajor, 128 / cutlass::sizeof_bits<ElemCD>::value,
    cutlass::epilogue::collective::EpilogueScheduleAuto
  >::CollectiveOp;

using CollectiveMainloop = typename cutlass::gemm::collective::CollectiveBuilder<
    cutlass::arch::Sm100, cutlass::arch::OpClassTensorOp,
    ElemA, cutlass::layout::RowMajor, 128 / cutlass::sizeof_bits<ElemA>::value,
    ElemB, cutlass::layout::ColumnMajor, 128 / cutlass::sizeof_bits<ElemB>::value,
    Acc,
    TileShape, ClusterShape,
    cutlass::gemm::collective::StageCountAutoCarveout<static_cast<int>(sizeof(typename CollectiveEpilogue::SharedStorage))>,
    cutlass::gemm::collective::KernelScheduleAuto
  >::CollectiveOp;

using GemmKernel = cutlass::gemm::kernel::GemmUniversal<
    cute::Shape<int,int,int,int>,
    CollectiveMainloop,
    CollectiveEpilogue
>;
using Gemm = cutlass::gemm::device::GemmUniversalAdapter<GemmKernel>;

// Force the device kernel symbol into the cubin without needing a host main.
auto* _anchor = &cutlass::device_kernel<GemmKernel>;


// ===== COMPILED SASS (sm_100a) =====

	.target	sm_100a

	.elftype	@"ET_EXEC"


//--------------------- .note.nv.tkinfo           --------------------------
	.section	.note.nv.tkinfo,"",@"SHT_NOTE"
	.sectionflags	@"SHF_NOTE_NV_TKINFO"
	.tkinfo
        /*0018*/ 	.word	0x00000002
        /*0030*/ 	.string	""
        /*0030*/ 	.string	"ptxas"
        /*0030*/ 	.string	"Cuda compilation tools, release 13.0, V13.0.88"
        /*0030*/ 	.string	"Build cuda_13.0.r13.0/compiler.36424714_0"
        /*0030*/ 	.string	"-arch sm_100a -m 64 "



//--------------------- .note.nv.cuinfo           --------------------------
	.section	.note.nv.cuinfo,"",@"SHT_NOTE"
	.sectionflags	@"SHF_NOTE_NV_CUINFO"
        /*0018*/ 	.short	0x0002
        /*001a*/ 	.short	0x0064
        /*001c*/ 	.short	0x0082
	.zero		2


//--------------------- .nv.info                  --------------------------
	.section	.nv.info,"",@"SHT_CUDA_INFO"
	.align	4


	//----- nvinfo : EIATTR_REGCOUNT
	.align		4
        /*0000*/ 	.byte	0x04, 0x2f
        /*0002*/ 	.short	(.L_19 - .L_18)
	.align		4
.L_18:
        /*0004*/ 	.word	index@(_ZN7cutlass13device_kernelINS_4gemm6kernel13GemmUniversalIN4cute5tupleIJiiiiEEENS1_10collective13CollectiveMmaINS1_35MainloopSm100TmaUmmaWarpSpecializedILi8ELi2ELi4ENS5_IJNS4_1CILi2EEENSA_ILi4EEENSA_ILi1EEEEEEEENS5_IJNSA_ILi64EEENSA_ILi128EEESG_EEENS_10bfloat16_tENS5_IJlSD_lEEESJ_SK_NS4_8TiledMMAINS4_8MMA_AtomIJNS4_20SM100_MMA_F16BF16_SSISJ_SJ_fLi64ELi128ELNS4_4UMMA5MajorE0ELSP_0ELNSO_7ScaleInE0ELSQ_0EEEEEENS4_6LayoutINS5_IJSD_SD_SD_EEENS5_IJNSA_ILi0EEESV_SV_EEEEENS5_IJNS4_10UnderscoreESY_SY_EEEEENS4_23SM90_TMA_LOAD_MULTICASTENS4_14ComposedLayoutINS4_7SwizzleILi3ELi4ELi3EEENS4_18smem_ptr_flag_bitsILi16EEENST_INS5_IJNSA_ILi8EEESG_EEENS5_IJSG_SD_EEEEEEEvNS4_8identityES11_S1B_vS1C_EENS_8epilogue10collective18CollectiveEpilogueINS1E_23Sm100TmaWarpSpecializedILi4ELi2ELi16ELb1ELb0EEEJSI_NS5_IJNST_ISG_SD_EENST_INSA_ILi32EEESD_EEEEESJ_SK_SJ_SK_NS1E_6fusion15FusionCallbacksIS1I_NS1N_17LinearCombinationISJ_fSJ_fLNS_15FloatRoundStyleE2EEESI_S1M_JEEENS4_5SM1004TMEM4LOAD26SM100_TMEM_LOAD_16dp256b4xENS4_13SM90_TMA_LOADENS12_INS13_ILi2ELi4ELi3EEES16_NST_INS5_IJS17_S1K_EEENS5_IJS1K_SD_EEEEEEENS4_17SM75_U32x4_LDSM_NENS4_14SM90_TMA_STOREES22_NS4_17SM90_U32x4_STSM_NENS4_39AutoVectorizingCopyWithAssumedAlignmentILi128EEEEEEvvEEEEvNT_6ParamsE)
        /*0008*/ 	.word	0x00000047


	//----- nvinfo : EIATTR_FRAME_SIZE
	.align		4
.L_19:
        /*000c*/ 	.byte	0x04, 0x11
        /*000e*/ 	.short	(.L_21 - .L_20)
	.align		4
.L_20:
        /*0010*/ 	.word	index@($__internal_2_$__cuda_sm10x_tcgen05_guardrail_trap_unallocated_columns_being_dealloced)
        /*0014*/ 	.word	0x00000000


	//----- nvinfo : EIATTR_FRAME_SIZE
	.align		4
.L_21:
        /*0018*/ 	.byte	0x04, 0x11
        /*001a*/ 	.short	(.L_23 - .L_22)
	.align		4
.L_22:
        /*001c*/ 	.word	index@($__internal_1_$__cuda_sm10x_tcgen05_guardrail_trap_phase_invalid_during_alloc)
        /*0020*/ 	.word	0x00000000


	//----- nvinfo : EIATTR_FRAME_SIZE
	.align		4
.L_23:
        /*0024*/ 	.byte	0x04, 0x11
        /*0026*/ 	.short	(.L_25 - .L_24)
	.align		4
.L_24:
        /*0028*/ 	.word	index@($__internal_0_$__cuda_sm10x_tcgen05_guardrail_trap_col_being_dealloced_not_returned_by_alloc)
        /*002c*/ 	.word	0x00000000


	//----- nvinfo : EIATTR_FRAME_SIZE
	.align		4
.L_25:
        /*0030*/ 	.byte	0x04, 0x11
        /*0032*/ 	.short	(.L_27 - .L_26)
	.align		4
.L_26:
        /*0034*/ 	.word	index@(_ZN7cutlass13device_kernelINS_4gemm6kernel13GemmUniversalIN4cute5tupleIJiiiiEEENS1_10collective13CollectiveMmaINS1_35MainloopSm100TmaUmmaWarpSpecializedILi8ELi2ELi4ENS5_IJNS4_1CILi2EEENSA_ILi4EEENSA_ILi1EEEEEEEENS5_IJNSA_ILi64EEENSA_ILi128EEESG_EEENS_10bfloat16_tENS5_IJlSD_lEEESJ_SK_NS4_8TiledMMAINS4_8MMA_AtomIJNS4_20SM100_MMA_F16BF16_SSISJ_SJ_fLi64ELi128ELNS4_4UMMA5MajorE0ELSP_0ELNSO_7ScaleInE0ELSQ_0EEEEEENS4_6LayoutINS5_IJSD_SD_SD_EEENS5_IJNSA_ILi0EEESV_SV_EEEEENS5_IJNS4_10UnderscoreESY_SY_EEEEENS4_23SM90_TMA_LOAD_MULTICASTENS4_14ComposedLayoutINS4_7SwizzleILi3ELi4ELi3EEENS4_18smem_ptr_flag_bitsILi16EEENST_INS5_IJNSA_ILi8EEESG_EEENS5_IJSG_SD_EEEEEEEvNS4_8identityES11_S1B_vS1C_EENS_8epilogue10collective18CollectiveEpilogueINS1E_23Sm100TmaWarpSpecializedILi4ELi2ELi16ELb1ELb0EEEJSI_NS5_IJNST_ISG_SD_EENST_INSA_ILi32EEESD_EEEEESJ_SK_SJ_SK_NS1E_6fusion15FusionCallbacksIS1I_NS1N_17LinearCombinationISJ_fSJ_fLNS_15FloatRoundStyleE2EEESI_S1M_JEEENS4_5SM1004TMEM4LOAD26SM100_TMEM_LOAD_16dp256b4xENS4_13SM90_TMA_LOADENS12_INS13_ILi2ELi4ELi3EEES16_NST_INS5_IJS17_S1K_EEENS5_IJS1K_SD_EEEEEEENS4_17SM75_U32x4_LDSM_NENS4_14SM90_TMA_STOREES22_NS4_17SM90_U32x4_STSM_NENS4_39AutoVectorizingCopyWithAssumedAlignmentILi128EEEEEEvvEEEEvNT_6ParamsE)
        /*0038*/ 	.word	0x00000000


	//----- nvinfo : EIATTR_MIN_STACK_SIZE
	.align		4
.L_27:
        /*003c*/ 	.byte	0x04, 0x12
        /*003e*/ 	.short	(.L_29 - .L_28)
	.align		4
.L_28:
        /*0040*/ 	.word	index@(_ZN7cutlass13device_kernelINS_4gemm6kernel13GemmUniversalIN4cute5tupleIJiiiiEEENS1_10collective13CollectiveMmaINS1_35MainloopSm100TmaUmmaWarpSpecializedILi8ELi2ELi4ENS5_IJNS4_1CILi2EEENSA_ILi4EEENSA_ILi1EEEEEEEENS5_IJNSA_ILi64EEENSA_ILi128EEESG_EEENS_10bfloat16_tENS5_IJlSD_lEEESJ_SK_NS4_8TiledMMAINS4_8MMA_AtomIJNS4_20SM100_MMA_F16BF16_SSISJ_SJ_fLi64ELi128ELNS4_4UMMA5MajorE0ELSP_0ELNSO_7ScaleInE0ELSQ_0EEEEEENS4_6LayoutINS5_IJSD_SD_SD_EEENS5_IJNSA_ILi0EEESV_SV_EEEEENS5_IJNS4_10UnderscoreESY_SY_EEEEENS4_23SM90_TMA_LOAD_MULTICASTENS4_14ComposedLayoutINS4_7SwizzleILi3ELi4ELi3EEENS4_18smem_ptr_flag_bitsILi16EEENST_INS5_IJNSA_ILi8EEESG_EEENS5_IJSG_SD_EEEEEEEvNS4_8identityES11_S1B_vS1C_EENS_8epilogue10collective18CollectiveEpilogueINS1E_23Sm100TmaWarpSpecializedILi4ELi2ELi16ELb1ELb0EEEJSI_NS5_IJNST_ISG_SD_EENST_INSA_ILi32EEESD_EEEEESJ_SK_SJ_SK_NS1E_6fusion15FusionCallbacksIS1I_NS1N_17LinearCombinationISJ_fSJ_fLNS_15FloatRoundStyleE2EEESI_S1M_JEEENS4_5SM1004TMEM4LOAD26SM100_TMEM_LOAD_16dp256b4xENS4_13SM90_TMA_LOADENS12_INS13_ILi2ELi4ELi3EEES16_NST_INS5_IJS17_S1K_EEENS5_IJS1K_SD_EEEEEEENS4_17SM75_U32x4_LDSM_NENS4_14SM90_TMA_STOREES22_NS4_17SM90_U32x4_STSM_NENS4_39AutoVectorizingCopyWithAssumedAlignmentILi128EEEEEEvvEEEEvNT_6ParamsE)
        /*0044*/ 	.word	0x00000000
.L_29:


//--------------------- .nv.compat                --------------------------
	.section	.nv.compat,"",@"SHT_CUDA_COMPAT_INFO"
	.align	4
        /*0000*/ 	.byte	0x02, 0x09, 0x01, 0x00, 0x02, 0x02, 0x02, 0x00, 0x02, 0x05, 0x05, 0x00, 0x03, 0x07, 0x01, 0x01
        /*0010*/ 	.byte	0x02, 0x03, 0x01, 0x00, 0x02, 0x06, 0x01, 0x00, 0x04, 0x0b, 0x08, 0x00, 0x09, 0x00, 0x00, 0x00
        /*0020*/ 	.byte	0x00, 0x00, 0x00, 0x00


//--------------------- .nv.info._ZN7cutlass13device_kernelINS_4gemm6kernel13GemmUniversalIN4cute5tupleIJiiiiEEENS1_10collective13CollectiveMmaINS1_35MainloopSm100TmaUmmaWarpSpecializedILi8ELi2ELi4ENS5_IJNS4_1CILi2EEENSA_ILi4EEENSA_ILi1EEEEEEEENS5_IJNSA_ILi64EEENSA_ILi128EEESG_EEENS_10bfloat16_tENS5_IJlSD_lEEESJ_SK_NS4_8TiledMMAINS4_8MMA_AtomIJNS4_20SM100_MMA_F16BF16_SSISJ_SJ_fLi64ELi128ELNS4_4UMMA5MajorE0ELSP_0ELNSO_7ScaleInE0ELSQ_0EEEEEENS4_6LayoutINS5_IJSD_SD_SD_EEENS5_IJNSA_ILi0EEESV_SV_EEEEENS5_IJNS4_10UnderscoreESY_SY_EEEEENS4_23SM90_TMA_LOAD_MULTICASTENS4_14ComposedLayoutINS4_7SwizzleILi3ELi4ELi3EEENS4_18smem_ptr_flag_bitsILi16EEENST_INS5_IJNSA_ILi8EEESG_EEENS5_IJSG_SD_EEEEEEEvNS4_8identityES11_S1B_vS1C_EENS_8epilogue10collective18CollectiveEpilogueINS1E_23Sm100TmaWarpSpecializedILi4ELi2ELi16ELb1ELb0EEEJSI_NS5_IJNST_ISG_SD_EENST_INSA_ILi32EEESD_EEEEESJ_SK_SJ_SK_NS1E_6fusion15FusionCallbacksIS1I_NS1N_17LinearCombinationISJ_fSJ_fLNS_15FloatRoundStyleE2EEESI_S1M_JEEENS4_5SM1004TMEM4LOAD26SM100_TMEM_LOAD_16dp256b4xENS4_13SM90_TMA_LOADENS12_INS13_ILi2ELi4ELi3EEES16_NST_INS5_IJS17_S1K_EEENS5_IJS1K_SD_EEEEEEENS4_17SM75_U32x4_LDSM_NENS4_14SM90_TMA_STOREES22_NS4_17SM90_U32x4_STSM_NENS4_39AutoVectorizingCopyWithAssumedAlignmentILi128EEEEEEvvEEEEvNT_6ParamsE --------------------------
	.section	.nv.info._ZN7cutlass13device_kernelINS_4gemm6kernel13GemmUniversalIN4cute5tupleIJiiiiEEENS1_10collective13CollectiveMmaINS1_35MainloopSm100TmaUmmaWarpSpecializedILi8ELi2ELi4ENS5_IJNS4_1CILi2EEENSA_ILi4EEENSA_ILi1EEEEEEEENS5_IJNSA_ILi64EEENSA_ILi128EEESG_EEENS_10bfloat16_tENS5_IJlSD_lEEESJ_SK_NS4_8TiledMMAINS4_8MMA_AtomIJNS4_20SM100_MMA_F16BF16_SSISJ_SJ_fLi64ELi128ELNS4_4UMMA5MajorE0ELSP_0ELNSO_7ScaleInE0ELSQ_0EEEEEENS4_6LayoutINS5_IJSD_SD_SD_EEENS5_IJNSA_ILi0EEESV_SV_EEEEENS5_IJNS4_10UnderscoreESY_SY_EEEEENS4_23SM90_TMA_LOAD_MULTICASTENS4_14ComposedLayoutINS4_7SwizzleILi3ELi4ELi3EEENS4_18smem_ptr_flag_bitsILi16EEENST_INS5_IJNSA_ILi8EEESG_EEENS5_IJSG_SD_EEEEEEEvNS4_8identityES11_S1B_vS1C_EENS_8epilogue10collective18CollectiveEpilogueINS1E_23Sm100TmaWarpSpecializedILi4ELi2ELi16ELb1ELb0EEEJSI_NS5_IJNST_ISG_SD_EENST_INSA_ILi32EEESD_EEEEESJ_SK_SJ_SK_NS1E_6fusion15FusionCallbacksIS1I_NS1N_17LinearCombinationISJ_fSJ_fLNS_15FloatRoundStyleE2EEESI_S1M_JEEENS4_5SM1004TMEM4LOAD26SM100_TMEM_LOAD_16dp256b4xENS4_13SM90_TMA_LOADENS12_INS13_ILi2ELi4ELi3EEES16_NST_INS5_IJS17_S1K_EEENS5_IJS1K_SD_EEEEEEENS4_17SM75_U32x4_LDSM_NENS4_14SM90_TMA_STOREES22_NS4_17SM90_U32x4_STSM_NENS4_39AutoVectorizingCopyWithAssumedAlignmentILi128EEEEEEvvEEEEvNT_6ParamsE,"",@"SHT_CUDA_INFO"
	.sectionflags	@""
	.align	4


	//----- nvinfo : EIATTR_CUDA_API_VERSION
	.align		4
        /*0000*/ 	.byte	0x04, 0x37
        /*0002*/ 	.short	(.L_31 - .L_30)
.L_30:
        /*0004*/ 	.word	0x00000082


	//----- nvinfo : EIATTR_KPARAM_INFO
	.align		4
.L_31:
        /*0008*/ 	.byte	0x04, 0x17
        /*000a*/ 	.short	(.L_33 - .L_32)
.L_32:
        /*000c*/ 	.word	0x00000000
        /*0010*/ 	.short	0x0000
        /*0012*/ 	.short	0x0000
        /*0014*/ 	.byte	0x00, 0xf0, 0x01, 0x20


	//----- nvinfo : EIATTR_AT_ENTRY_FRAGMENTS
	.align		4
.L_33:
        /*0018*/ 	.byte	0x04, 0x4f
        /*001a*/ 	.short	(.L_35 - .L_34)


	//   ....[0]....
.L_34:
        /*001c*/ 	.word	0x00000006


	//----- nvinfo : EIATTR_RESERVED_SMEM_USED
	.align		4
.L_35:
        /*0020*/ 	.byte	0x01, 0x41
	.zero		2


	//----- nvinfo : EIATTR_SPARSE_MMA_MASK
	.align		4
        /*0024*/ 	.byte	0x03, 0x50
        /*0026*/ 	.short	0x0000


	//----- nvinfo : EIATTR_TCGEN05_1CTA_USED
	.align		4
        /*0028*/ 	.byte	0x01, 0x51
	.zero		2


	//----- nvinfo : EIATTR_MAXREG_COUNT
	.align		4
        /*002c*/ 	.byte	0x03, 0x1b
        /*002e*/ 	.short	0x00ff


	//----- nvinfo : EIATTR_NUM_BARRIERS
	.align		4
        /*0030*/ 	.byte	0x02, 0x4c
        /*0032*/ 	.byte	0x07
	.zero		1


	//----- nvinfo : EIATTR_EXTERNS
	.align		4
        /*0034*/ 	.byte	0x04, 0x0f
        /*0036*/ 	.short	(.L_37 - .L_36)


	//   ....[0]....
	.align		4
.L_36:
        /*0038*/ 	.word	index@(__assertfail)


	//----- nvinfo : EIATTR_MERCURY_ISA_VERSION
	.align		4
.L_37:
        /*003c*/ 	.byte	0x03, 0x5f
        /*003e*/ 	.short	0x0101


	//----- nvinfo : EIATTR_INT_WARP_WIDE_INSTR_OFFSETS
	.align		4
        /*0040*/ 	.byte	0x04, 0x31
        /*0042*/ 	.short	(.L_39 - .L_38)


	//   ....[0]....
.L_38:
        /*0044*/ 	.word	0x00004280


	//   ....[1]....
        /*0048*/ 	.word	0x000042b0


	//   ....[2]....
        /*004c*/ 	.word	0x000042d0


	//   ....[3]....
        /*0050*/ 	.word	0x00004e50


	//   ....[4]....
        /*0054*/ 	.word	0x00004ec0


	//   ....[5]....
        /*0058*/ 	.word	0x00004f90


	//   ....[6]....
        /*005c*/ 	.word	0x00005010


	//   ....[7]....
        /*0060*/ 	.word	0x00005100


	//   ....[8]....
        /*0064*/ 	.word	0x00005180


	//   ....[9]....
        /*0068*/ 	.word	0x00005260


	//   ....[10]....
        /*006c*/ 	.word	0x00005310


	//----- nvinfo : EIATTR_COOP_GROUP_MASK_REGIDS
	.align		4
.L_39:
        /*0070*/ 	.byte	0x04, 0x29
        /*0072*/ 	.short	(.L_41 - .L_40)


	//   ....[0]....
.L_40:
        /*0074*/ 	.word	0xffffffff


	//   ....[1]....
        /*0078*/ 	.word	0xffffffff


	//   ....[2]....
        /*007c*/ 	.word	0xffffffff


	//   ....[3]....
        /*0080*/ 	.word	0xffffffff


	//   ....[4]....
        /*0084*/ 	.word	0xffffffff


	//   ....[5]....
        /*0088*/ 	.word	0xffffffff


	//   ....[6]....
        /*008c*/ 	.word	0xffffffff


	//   ....[7]....
        /*0090*/ 	.word	0xffffffff


	//   ....[8]....
        /*0094*/ 	.word	0xffffffff


	//   ....[9]....
        /*0098*/ 	.word	0xffffffff


	//   ....[10]....
        /*009c*/ 	.word	0xffffffff


	//   ....[11]....
        /*00a0*/ 	.word	0xffffffff


	//   ....[12]....
        /*00a4*/ 	.word	0xffffffff


	//   ....[13]....
        /*00a8*/ 	.word	0xffffffff


	//----- nvinfo : EIATTR_COOP_GROUP_INSTR_OFFSETS
	.align		4
.L_41:
        /*00ac*/ 	.byte	0x04, 0x28
        /*00ae*/ 	.short	(.L_43 - .L_42)


	//   ....[0]....
.L_42:
        /*00b0*/ 	.word	0x00000080


	//   ....[1]....
        /*00b4*/ 	.word	0x000004e0


	//   ....[2]....
        /*00b8*/ 	.word	0x00000740


	//   ....[3]....
        /*00bc*/ 	.word	0x000008e0


	//   ....[4]....
        /*00c0*/ 	.word	0x000009e0


	//   ....[5]....
        /*00c4*/ 	.word	0x00000b50


	//   ....[6]....
        /*00c8*/ 	.word	0x00000cf0


	//   ....[7]....
        /*00cc*/ 	.word	0x00000ea0


	//   ....[8]....
        /*00d0*/ 	.word	0x00002340


	//   ....[9]....
        /*00d4*/ 	.word	0x00003470


	//   ....[10]....
        /*00d8*/ 	.word	0x00003680


	//   ....[11]....
        /*00dc*/ 	.word	0x000036b0


	//   ....[12]....
        /*00e0*/ 	.word	0x00004160


	//   ....[13]....
        /*00e4*/ 	.word	0x00004390


	//----- nvinfo : EIATTR_VRC_CTA_INIT_COUNT
	.align		4
.L_43:
        /*00e8*/ 	.byte	0x02, 0x4a
        /*00ea*/ 	.byte	0x80
	.zero		1


	//----- nvinfo : EIATTR_SYSCALL_OFFSETS
	.align		4
        /*00ec*/ 	.byte	0x04, 0x46
        /*00ee*/ 	.short	(.L_45 - .L_44)


	//   ....[0]....
.L_44:
        /*00f0*/ 	.word	0x00005fc0


	//   ....[1]....
        /*00f4*/ 	.word	0x000060b0


	//   ....[2]....
        /*00f8*/ 	.word	0x00006800


	//   ....[3]....
        /*00fc*/ 	.word	0x000070b0


	//   ....[4]....
        /*0100*/ 	.word	0x00007930


	//   ....[5]....
        /*0104*/ 	.word	0x000081a0


	//----- nvinfo : EIATTR_MBARRIER_INSTR_OFFSETS
	.align		4
.L_45:
        /*0108*/ 	.byte	0x04, 0x39
        /*010a*/ 	.short	(.L_47 - .L_46)


	//   ....[0]....
.L_46:
        /*010c*/ 	.word	0x00000620
        /*0110*/ 	.word	0x000000ff
        /*0114*/ 	.word	0x00000000
        /*0118*/ 	.short	0x0100
        /*011a*/ 	.byte	0x04
	.zero		1


	//   ....[1]....
        /*011c*/ 	.word	0x00000630
        /*0120*/ 	.word	0x000000ff
        /*0124*/ 	.word	0x00000040
        /*0128*/ 	.short	0x0100
        /*012a*/ 	.byte	0x04
	.zero		1


	//   ....[2]....
        /*012c*/ 	.word	0x00000640
        /*0130*/ 	.word	0x000000ff
        /*0134*/ 	.word	0x00000008
        /*0138*/ 	.short	0x0100
        /*013a*/ 	.byte	0x04
	.zero		1


	//   ....[3]....
        /*013c*/ 	.word	0x00000650
        /*0140*/ 	.word	0x000000ff
        /*0144*/ 	.word	0x00000048
        /*0148*/ 	.short	0x0100
        /*014a*/ 	.byte	0x04
	.zero		1


	//   ....[4]....
        /*014c*/ 	.word	0x00000660
        /*0150*/ 	.word	0x000000ff
        /*0154*/ 	.word	0x00000010
        /*0158*/ 	.short	0x0100
        /*015a*/ 	.byte	0x04
	.zero		1


	//   ....[5]....
        /*015c*/ 	.word	0x00000670
        /*0160*/ 	.word	0x000000ff
        /*0164*/ 	.word	0x00000050
        /*0168*/ 	.short	0x0100
        /*016a*/ 	.byte	0x04
	.zero		1


	//   ....[6]....
        /*016c*/ 	.word	0x00000680
        /*0170*/ 	.word	0x000000ff
        /*0174*/ 	.word	0x00000018
        /*0178*/ 	.short	0x0100
        /*017a*/ 	.byte	0x04
	.zero		1


	//   ....[7]....
        /*017c*/ 	.word	0x00000690
        /*0180*/ 	.word	0x000000ff
        /*0184*/ 	.word	0x00000058
        /*0188*/ 	.short	0x0100
        /*018a*/ 	.byte	0x04
	.zero		1


	//   ....[8]....
        /*018c*/ 	.word	0x000006a0
        /*0190*/ 	.word	0x000000ff
        /*0194*/ 	.word	0x00000020
        /*0198*/ 	.short	0x0100
        /*019a*/ 	.byte	0x04
	.zero		1


	//   ....[9]....
        /*019c*/ 	.word	0x000006b0
        /*01a0*/ 	.word	0x000000ff
        /*01a4*/ 	.word	0x00000060
        /*01a8*/ 	.short	0x0100
        /*01aa*/ 	.byte	0x04
	.zero		1


	//   ....[10]....
        /*01ac*/ 	.word	0x000006c0
        /*01b0*/ 	.word	0x000000ff
        /*01b4*/ 	.word	0x00000028
        /*01b8*/ 	.short	0x0100
        /*01ba*/ 	.byte	0x04
	.zero		1


	//   ....[11]....
        /*01bc*/ 	.word	0x000006d0
        /*01c0*/ 	.word	0x000000ff
        /*01c4*/ 	.word	0x00000068
        /*01c8*/ 	.short	0x0100
        /*01ca*/ 	.byte	0x04
	.zero		1


	//   ....[12]....
        /*01cc*/ 	.word	0x000006e0
        /*01d0*/ 	.word	0x000000ff
        /*01d4*/ 	.word	0x00000030
        /*01d8*/ 	.short	0x0100
        /*01da*/ 	.byte	0x04
	.zero		1


	//   ....[13]....
        /*01dc*/ 	.word	0x000006f0
        /*01e0*/ 	.word	0x000000ff
        /*01e4*/ 	.word	0x00000070
        /*01e8*/ 	.short	0x0100
        /*01ea*/ 	.byte	0x04
	.zero		1


	//   ....[14]....
        /*01ec*/ 	.word	0x00000700
        /*01f0*/ 	.word	0x000000ff
        /*01f4*/ 	.word	0x00000038
        /*01f8*/ 	.short	0x0100
        /*01fa*/ 	.byte	0x04
	.zero		1


	//   ....[15]....
        /*01fc*/ 	.word	0x00000710
        /*0200*/ 	.word	0x000000ff
        /*0204*/ 	.word	0x00000078
        /*0208*/ 	.short	0x0100
        /*020a*/ 	.byte	0x04
	.zero		1


	//   ....[16]....
        /*020c*/ 	.word	0x00000850
        /*0210*/ 	.word	0x000000ff
        /*0214*/ 	.word	0x00000080
        /*0218*/ 	.short	0x0100
        /*021a*/ 	.byte	0x04
	.zero		1


	//   ....[17]....
        /*021c*/ 	.word	0x00000860
        /*0220*/ 	.word	0x000000ff
        /*0224*/ 	.word	0x000000a0
        /*0228*/ 	.short	0x0100
        /*022a*/ 	.byte	0x04
	.zero		1


	//   ....[18]....
        /*022c*/ 	.word	0x00000870
        /*0230*/ 	.word	0x000000ff
        /*0234*/ 	.word	0x00000088
        /*0238*/ 	.short	0x0100
        /*023a*/ 	.byte	0x04
	.zero		1


	//   ....[19]....
        /*023c*/ 	.word	0x00000880
        /*0240*/ 	.word	0x000000ff
        /*0244*/ 	.word	0x000000a8
        /*0248*/ 	.short	0x0100
        /*024a*/ 	.byte	0x04
	.zero		1


	//   ....[20]....
        /*024c*/ 	.word	0x00000890
        /*0250*/ 	.word	0x000000ff
        /*0254*/ 	.word	0x00000090
        /*0258*/ 	.short	0x0100
        /*025a*/ 	.byte	0x04
	.zero		1


	//   ....[21]....
        /*025c*/ 	.word	0x000008a0
        /*0260*/ 	.word	0x000000ff
        /*0264*/ 	.word	0x000000b0
        /*0268*/ 	.short	0x0100
        /*026a*/ 	.byte	0x04
	.zero		1


	//   ....[22]....
        /*026c*/ 	.word	0x000008b0
        /*0270*/ 	.word	0x000000ff
        /*0274*/ 	.word	0x00000098
        /*0278*/ 	.short	0x0100
        /*027a*/ 	.byte	0x04
	.zero		1


	//   ....[23]....
        /*027c*/ 	.word	0x000008c0
        /*0280*/ 	.word	0x000000ff
        /*0284*/ 	.word	0x000000b8
        /*0288*/ 	.short	0x0100
        /*028a*/ 	.byte	0x04
	.zero		1


	//   ....[24]....
        /*028c*/ 	.word	0x000009b0
        /*0290*/ 	.word	0x000000ff
        /*0294*/ 	.word	0x000000c0
        /*0298*/ 	.short	0x0100
        /*029a*/ 	.byte	0x06
	.zero		1


	//   ....[25]....
        /*029c*/ 	.word	0x000009c0
        /*02a0*/ 	.word	0x000000ff
        /*02a4*/ 	.word	0x000000c8
        /*02a8*/ 	.short	0x0100
        /*02aa*/ 	.byte	0x06
	.zero		1


	//   ....[26]....
        /*02ac*/ 	.word	0x00000b00
        /*02b0*/ 	.word	0x000000ff
        /*02b4*/ 	.word	0x000000d0
        /*02b8*/ 	.short	0x0100
        /*02ba*/ 	.byte	0x06
	.zero		1


	//   ....[27]....
        /*02bc*/ 	.word	0x00000b10
        /*02c0*/ 	.word	0x000000ff
        /*02c4*/ 	.word	0x000000e0
        /*02c8*/ 	.short	0x0100
        /*02ca*/ 	.byte	0x06
	.zero		1


	//   ....[28]....
        /*02cc*/ 	.word	0x00000b20
        /*02d0*/ 	.word	0x000000ff
        /*02d4*/ 	.word	0x000000d8
        /*02d8*/ 	.short	0x0100
        /*02da*/ 	.byte	0x06
	.zero		1


	//   ....[29]....
        /*02dc*/ 	.word	0x00000b30
        /*02e0*/ 	.word	0x000000ff
        /*02e4*/ 	.word	0x000000e8
        /*02e8*/ 	.short	0x0100
        /*02ea*/ 	.byte	0x06
	.zero		1


	//   ....[30]....
        /*02ec*/ 	.word	0x00000c60
        /*02f0*/ 	.word	0x000000ff
        /*02f4*/ 	.word	0x000000f0
        /*02f8*/ 	.short	0x0100
        /*02fa*/ 	.byte	0x04
	.zero		1


	//   ....[31]....
        /*02fc*/ 	.word	0x00000c70
        /*0300*/ 	.word	0x000000ff
        /*0304*/ 	.word	0x00000110
        /*0308*/ 	.short	0x0100
        /*030a*/ 	.byte	0x04
	.zero		1


	//   ....[32]....
        /*030c*/ 	.word	0x00000c80
        /*0310*/ 	.word	0x000000ff
        /*0314*/ 	.word	0x000000f8
        /*0318*/ 	.short	0x0100
        /*031a*/ 	.byte	0x04
	.zero		1


	//   ....[33]....
        /*031c*/ 	.word	0x00000c90
        /*0320*/ 	.word	0x000000ff
        /*0324*/ 	.word	0x00000118
        /*0328*/ 	.short	0x0100
        /*032a*/ 	.byte	0x04
	.zero		1


	//   ....[34]....
        /*032c*/ 	.word	0x00000ca0
        /*0330*/ 	.word	0x000000ff
        /*0334*/ 	.word	0x00000100
        /*0338*/ 	.short	0x0100
        /*033a*/ 	.byte	0x04
	.zero		1


	//   ....[35]....
        /*033c*/ 	.word	0x00000cb0
        /*0340*/ 	.word	0x000000ff
        /*0344*/ 	.word	0x00000120
        /*0348*/ 	.short	0x0100
        /*034a*/ 	.byte	0x04
	.zero		1


	//   ....[36]....
        /*034c*/ 	.word	0x00000cc0
        /*0350*/ 	.word	0x000000ff
        /*0354*/ 	.word	0x00000108
        /*0358*/ 	.short	0x0100
        /*035a*/ 	.byte	0x04
	.zero		1


	//   ....[37]....
        /*035c*/ 	.word	0x00000cd0
        /*0360*/ 	.word	0x000000ff
        /*0364*/ 	.word	0x00000128
        /*0368*/ 	.short	0x0100
        /*036a*/ 	.byte	0x04
	.zero		1


	//   ....[38]....
        /*036c*/ 	.word	0x00000dc0
        /*0370*/ 	.word	0x000000ff
        /*0374*/ 	.word	0x00000130
        /*0378*/ 	.short	0x0100
        /*037a*/ 	.byte	0x04
	.zero		1


	//   ....[39]....
        /*037c*/ 	.word	0x00000dd0
        /*0380*/ 	.word	0x000000ff
        /*0384*/ 	.word	0x00000140
        /*0388*/ 	.short	0x0100
        /*038a*/ 	.byte	0x04
	.zero		1


	//   ....[40]....
        /*038c*/ 	.word	0x00000de0
        /*0390*/ 	.word	0x000000ff
        /*0394*/ 	.word	0x00000138
        /*0398*/ 	.short	0x0100
        /*039a*/ 	.byte	0x04
	.zero		1


	//   ....[41]....
        /*039c*/ 	.word	0x00000df0
        /*03a0*/ 	.word	0x000000ff
        /*03a4*/ 	.word	0x00000148
        /*03a8*/ 	.short	0x0100
        /*03aa*/ 	.byte	0x04
	.zero		1


	//   ....[42]....
        /*03ac*/ 	.word	0x00001bb0
        /*03b0*/ 	.word	0x00000000
        /*03b4*/ 	.word	0x00000140
        /*03b8*/ 	.short	0x010a
        /*03ba*/ 	.byte	0xff
	.zero		1


	//   ....[43]....
        /*03bc*/ 	.word	0x00001be0
        /*03c0*/ 	.word	0x00000000
        /*03c4*/ 	.word	0x00000130
        /*03c8*/ 	.short	0x0101
        /*03ca*/ 	.byte	0xff
	.zero		1


	//   ....[44]....
        /*03cc*/ 	.word	0x00001c90
        /*03d0*/ 	.word	0x000000ff
        /*03d4*/ 	.word	0x00000040
        /*03d8*/ 	.short	0x010a
        /*03da*/ 	.byte	0x04
	.zero		1


	//   ....[45]....
        /*03dc*/ 	.word	0x00001d20
        /*03e0*/ 	.word	0x000000ff
        /*03e4*/ 	.word	0x00000040
        /*03e8*/ 	.short	0x010a
        /*03ea*/ 	.byte	0x21
	.zero		1


	//   ....[46]....
        /*03ec*/ 	.word	0x00001eb0
        /*03f0*/ 	.word	0x000000ff
        /*03f4*/ 	.word	0x00000040
        /*03f8*/ 	.short	0x010a
        /*03fa*/ 	.byte	0x05
	.zero		1


	//   ....[47]....
        /*03fc*/ 	.word	0x00002000
        /*0400*/ 	.word	0x000000ff
        /*0404*/ 	.word	0x000000c8
        /*0408*/ 	.short	0x0101
        /*040a*/ 	.byte	0x15
	.zero		1


	//   ....[48]....
        /*040c*/ 	.word	0x00002020
        /*0410*/ 	.word	0x000000ff
        /*0414*/ 	.word	0x00000040
        /*0418*/ 	.short	0x010a
        /*041a*/ 	.byte	0x04
	.zero		1


	//   ....[49]....
        /*041c*/ 	.word	0x000020a0
        /*0420*/ 	.word	0x000000ff
        /*0424*/ 	.word	0x00000040
        /*0428*/ 	.short	0x010a
        /*042a*/ 	.byte	0x11
	.zero		1


	//   ....[50]....
        /*042c*/ 	.word	0x00002230
        /*0430*/ 	.word	0x000000ff
        /*0434*/ 	.word	0x00000040
        /*0438*/ 	.short	0x010a
        /*043a*/ 	.byte	0x05
	.zero		1


	//   ....[51]....
        /*043c*/ 	.word	0x00002370
        /*0440*/ 	.word	0x00000003
        /*0444*/ 	.word	0x000000d0
        /*0448*/ 	.short	0x010a
        /*044a*/ 	.byte	0xff
	.zero		1


	//   ....[52]....
        /*044c*/ 	.word	0x000024c0
        /*0450*/ 	.word	0x00000000
        /*0454*/ 	.word	0x00000000
        /*0458*/ 	.short	0x0101
        /*045a*/ 	.byte	0xff
	.zero		1


	//   ....[53]....
        /*045c*/ 	.word	0x00002a80
        /*0460*/ 	.word	0x000000ff
        /*0464*/ 	.word	0x00000000
        /*0468*/ 	.short	0x010a
        /*046a*/ 	.byte	0x04
	.zero		1


	//   ....[54]....
        /*046c*/ 	.word	0x00002b10
        /*0470*/ 	.word	0x000000ff
        /*0474*/ 	.word	0x00000000
        /*0478*/ 	.short	0x010a
        /*047a*/ 	.byte	0x05
	.zero		1


	//   ....[55]....
        /*047c*/ 	.word	0x00002ba0
        /*0480*/ 	.word	0x000000ff
        /*0484*/ 	.word	0x00000000
        /*0488*/ 	.short	0x010a
        /*048a*/ 	.byte	0x05
	.zero		1


	//   ....[56]....
        /*048c*/ 	.word	0x00002c30
        /*0490*/ 	.word	0x000000ff
        /*0494*/ 	.word	0x00000000
        /*0498*/ 	.short	0x010a
        /*049a*/ 	.byte	0x05
	.zero		1


	//   ....[57]....
        /*049c*/ 	.word	0x00002cc0
        /*04a0*/ 	.word	0x000000ff
        /*04a4*/ 	.word	0x00000000
        /*04a8*/ 	.short	0x010a
        /*04aa*/ 	.byte	0x05
	.zero		1


	//   ....[58]....
        /*04ac*/ 	.word	0x00002d50
        /*04b0*/ 	.word	0x000000ff
        /*04b4*/ 	.word	0x00000000
        /*04b8*/ 	.short	0x010a
        /*04ba*/ 	.byte	0x05
	.zero		1


	//   ....[59]....
        /*04bc*/ 	.word	0x00002de0
        /*04c0*/ 	.word	0x000000ff
        /*04c4*/ 	.word	0x00000000
        /*04c8*/ 	.short	0x010a
        /*04ca*/ 	.byte	0x05
	.zero		1


	//   ....[60]....
        /*04cc*/ 	.word	0x00002e80
        /*04d0*/ 	.word	0x00000000
        /*04d4*/ 	.word	0x00000000
        /*04d8*/ 	.short	0x010a
        /*04da*/ 	.byte	0xff
	.zero		1


	//   ....[61]....
        /*04dc*/ 	.word	0x00002fc0
        /*04e0*/ 	.word	0x00000002
        /*04e4*/ 	.word	0x00000130
        /*04e8*/ 	.short	0x010a
        /*04ea*/ 	.byte	0xff
	.zero		1


	//   ....[62]....
        /*04ec*/ 	.word	0x00003030
        /*04f0*/ 	.word	0x00000002
        /*04f4*/ 	.word	0x00000000
        /*04f8*/ 	.short	0x0101
        /*04fa*/ 	.byte	0xff
	.zero		1


	//   ....[63]....
        /*04fc*/ 	.word	0x00003050
        /*0500*/ 	.word	0x000000ff
        /*0504*/ 	.word	0x000000e0
        /*0508*/ 	.short	0x010a
        /*050a*/ 	.byte	0x04
	.zero		1


	//   ....[64]....
        /*050c*/ 	.word	0x00003170
        /*0510*/ 	.word	0x00000002
        /*0514*/ 	.word	0x000000d0
        /*0518*/ 	.short	0x010a
        /*051a*/ 	.byte	0xff
	.zero		1


	//   ....[65]....
        /*051c*/ 	.word	0x00003270
        /*0520*/ 	.word	0x00000002
        /*0524*/ 	.word	0x00000000
        /*0528*/ 	.short	0x0101
        /*052a*/ 	.byte	0xff
	.zero		1


	//   ....[66]....
        /*052c*/ 	.word	0x00003300
        /*0530*/ 	.word	0x000000ff
        /*0534*/ 	.word	0x000000e0
        /*0538*/ 	.short	0x0106
        /*053a*/ 	.byte	0x04
	.zero		1


	//   ....[67]....
        /*053c*/ 	.word	0x00003320
        /*0540*/ 	.word	0x000000ff
        /*0544*/ 	.word	0x000000e0
        /*0548*/ 	.short	0x010a
        /*054a*/ 	.byte	0x04
	.zero		1


	//   ....[68]....
        /*054c*/ 	.word	0x000033b0
        /*0550*/ 	.word	0x000000ff
        /*0554*/ 	.word	0x000000e0
        /*0558*/ 	.short	0x0106
        /*055a*/ 	.byte	0x07
	.zero		1


	//   ....[69]....
        /*055c*/ 	.word	0x000033f0
        /*0560*/ 	.word	0x00000000
        /*0564*/ 	.word	0x000000e0
        /*0568*/ 	.short	0x010a
        /*056a*/ 	.byte	0xff
	.zero		1


	//   ....[70]....
        /*056c*/ 	.word	0x00003950
        /*0570*/ 	.word	0x00000000
        /*0574*/ 	.word	0x000000d0
        /*0578*/ 	.short	0x010a
        /*057a*/ 	.byte	0xff
	.zero		1


	//   ....[71]....
        /*057c*/ 	.word	0x00003a50
        /*0580*/ 	.word	0x00000003
        /*0584*/ 	.word	0x00000000
        /*0588*/ 	.short	0x0101
        /*058a*/ 	.byte	0xff
	.zero		1


	//   ....[72]....
        /*058c*/ 	.word	0x00003a60
        /*0590*/ 	.word	0x000000ff
        /*0594*/ 	.word	0x00000000
        /*0598*/ 	.short	0x010a
        /*059a*/ 	.byte	0x04
	.zero		1


	//   ....[73]....
        /*059c*/ 	.word	0x00003ae0
        /*05a0*/ 	.word	0x000000ff
        /*05a4*/ 	.word	0x00000110
        /*05a8*/ 	.short	0x010a
        /*05aa*/ 	.byte	0x1f
	.zero		1


	//   ....[74]....
        /*05ac*/ 	.word	0x00003bc0
        /*05b0*/ 	.word	0x000000ff
        /*05b4*/ 	.word	0x00000000
        /*05b8*/ 	.short	0x010a
        /*05ba*/ 	.byte	0x05
	.zero		1


	//   ....[75]....
        /*05bc*/ 	.word	0x00003d00
        /*05c0*/ 	.word	0x000000ff
        /*05c4*/ 	.word	0x00000000
        /*05c8*/ 	.short	0x010a
        /*05ca*/ 	.byte	0x04
	.zero		1


	//   ....[76]....
        /*05cc*/ 	.word	0x00003f90
        /*05d0*/ 	.word	0x000000ff
        /*05d4*/ 	.word	0x00000000
        /*05d8*/ 	.short	0x010a
        /*05da*/ 	.byte	0x04
	.zero		1


	//   ....[77]....
        /*05dc*/ 	.word	0x00004020
        /*05e0*/ 	.word	0x000000ff
        /*05e4*/ 	.word	0x00000000
        /*05e8*/ 	.short	0x010a
        /*05ea*/ 	.byte	0x05
	.zero		1


	//   ....[78]....
        /*05ec*/ 	.word	0x000040b0
        /*05f0*/ 	.word	0x000000ff
        /*05f4*/ 	.word	0x00000000
        /*05f8*/ 	.short	0x010a
        /*05fa*/ 	.byte	0x05
	.zero		1


	//   ....[79]....
        /*05fc*/ 	.word	0x00004140
        /*0600*/ 	.word	0x000000ff
        /*0604*/ 	.word	0x00000000
        /*0608*/ 	.short	0x010a
        /*060a*/ 	.byte	0x04
	.zero		1


	//   ....[80]....
        /*060c*/ 	.word	0x00004650
        /*0610*/ 	.word	0x0000000c
        /*0614*/ 	.word	0x000000d0
        /*0618*/ 	.short	0x010a
        /*061a*/ 	.byte	0xff
	.zero		1


	//   ....[81]....
        /*061c*/ 	.word	0x000047c0
        /*0620*/ 	.word	0x00000000
        /*0624*/ 	.word	0x00000000
        /*0628*/ 	.short	0x0101
        /*062a*/ 	.byte	0xff
	.zero		1


	//   ....[82]....
        /*062c*/ 	.word	0x00004c50
        /*0630*/ 	.word	0x000000ff
        /*0634*/ 	.word	0x000000c8
        /*0638*/ 	.short	0x010a
        /*063a*/ 	.byte	0x15
	.zero		1


	//   ....[83]....
        /*063c*/ 	.word	0x00004dd0
        /*0640*/ 	.word	0x000000ff
        /*0644*/ 	.word	0x000000a0
        /*0648*/ 	.short	0x010a
        /*064a*/ 	.byte	0x15
	.zero		1


	//   ....[84]....
        /*064c*/ 	.word	0x00004f40
        /*0650*/ 	.word	0x000000ff
        /*0654*/ 	.word	0x00000080
        /*0658*/ 	.short	0x010b
        /*065a*/ 	.byte	0x15
	.zero		1


	//   ....[85]....
        /*065c*/ 	.word	0x00004f50
        /*0660*/ 	.word	0x000000ff
        /*0664*/ 	.word	0x00000000
        /*0668*/ 	.short	0x0101
        /*066a*/ 	.byte	0x28
	.zero		1


	//   ....[86]....
        /*066c*/ 	.word	0x00004f60
        /*0670*/ 	.word	0x000000ff
        /*0674*/ 	.word	0x000000a8
        /*0678*/ 	.short	0x010a
        /*067a*/ 	.byte	0x15
	.zero		1


	//   ....[87]....
        /*067c*/ 	.word	0x000050b0
        /*0680*/ 	.word	0x000000ff
        /*0684*/ 	.word	0x00000088
        /*0688*/ 	.short	0x010b
        /*068a*/ 	.byte	0x15
	.zero		1


	//   ....[88]....
        /*068c*/ 	.word	0x000050c0
        /*0690*/ 	.word	0x000000ff
        /*0694*/ 	.word	0x00000000
        /*0698*/ 	.short	0x0101
        /*069a*/ 	.byte	0x27
	.zero		1


	//   ....[89]....
        /*069c*/ 	.word	0x000050d0
        /*06a0*/ 	.word	0x000000ff
        /*06a4*/ 	.word	0x000000b0
        /*06a8*/ 	.short	0x010a
        /*06aa*/ 	.byte	0x15
	.zero		1


	//   ....[90]....
        /*06ac*/ 	.word	0x00005210
        /*06b0*/ 	.word	0x000000ff
        /*06b4*/ 	.word	0x00000090
        /*06b8*/ 	.short	0x010b
        /*06ba*/ 	.byte	0x15
	.zero		1


	//   ....[91]....
        /*06bc*/ 	.word	0x00005220
        /*06c0*/ 	.word	0x000000ff
        /*06c4*/ 	.word	0x00000000
        /*06c8*/ 	.short	0x0101
        /*06ca*/ 	.byte	0x26
	.zero		1


	//   ....[92]....
        /*06cc*/ 	.word	0x00005230
        /*06d0*/ 	.word	0x000000ff
        /*06d4*/ 	.word	0x000000b8
        /*06d8*/ 	.short	0x010a
        /*06da*/ 	.byte	0x15
	.zero		1


	//   ....[93]....
        /*06dc*/ 	.word	0x00005430
        /*06e0*/ 	.word	0x000000ff
        /*06e4*/ 	.word	0x00000098
        /*06e8*/ 	.short	0x010b
        /*06ea*/ 	.byte	0x15
	.zero		1


	//   ....[94]....
        /*06ec*/ 	.word	0x00005440
        /*06f0*/ 	.word	0x000000ff
        /*06f4*/ 	.word	0x00000000
        /*06f8*/ 	.short	0x0101
        /*06fa*/ 	.byte	0x25
	.zero		1


	//   ....[95]....
        /*06fc*/ 	.word	0x00005470
        /*0700*/ 	.word	0x000000ff
        /*0704*/ 	.word	0x000000a0
        /*0708*/ 	.short	0x010a
        /*070a*/ 	.byte	0x15
	.zero		1


	//   ....[96]....
        /*070c*/ 	.word	0x00005490
        /*0710*/ 	.word	0x000000ff
        /*0714*/ 	.word	0x000000a8
        /*0718*/ 	.short	0x010a
        /*071a*/ 	.byte	0x15
	.zero		1


	//   ....[97]....
        /*071c*/ 	.word	0x000054b0
        /*0720*/ 	.word	0x000000ff
        /*0724*/ 	.word	0x000000b0
        /*0728*/ 	.short	0x010a
        /*072a*/ 	.byte	0x15
	.zero		1


	//   ....[98]....
        /*072c*/ 	.word	0x000054f0
        /*0730*/ 	.word	0x00000000
        /*0734*/ 	.word	0x000000b8
        /*0738*/ 	.short	0x010a
        /*073a*/ 	.byte	0xff
	.zero		1


	//   ....[99]....
        /*073c*/ 	.word	0x00005850
        /*0740*/ 	.word	0x00000003
        /*0744*/ 	.word	0x000000d0
        /*0748*/ 	.short	0x010a
        /*074a*/ 	.byte	0xff
	.zero		1


	//   ....[100]....
        /*074c*/ 	.word	0x000059d0
        /*0750*/ 	.word	0x00000000
        /*0754*/ 	.word	0x00000000
        /*0758*/ 	.short	0x0101
        /*075a*/ 	.byte	0xff
	.zero		1


	//   ....[101]....
        /*075c*/ 	.word	0x000064c0
        /*0760*/ 	.word	0x000000ff
        /*0764*/ 	.word	0x00000080
        /*0768*/ 	.short	0x010a
        /*076a*/ 	.byte	0x2c
	.zero		1


	//   ....[102]....
        /*076c*/ 	.word	0x000064f0
        /*0770*/ 	.word	0x0000001a
        /*0774*/ 	.word	0x000000f0
        /*0778*/ 	.short	0x010a
        /*077a*/ 	.byte	0xff
	.zero		1


	//   ....[103]....
        /*077c*/ 	.word	0x00006600
        /*0780*/ 	.word	0x000000ff
        /*0784*/ 	.word	0x00000080
        /*0788*/ 	.short	0x010a
        /*078a*/ 	.byte	0x2c
	.zero		1


	//   ....[104]....
        /*078c*/ 	.word	0x000066e0
        /*0790*/ 	.word	0x0000001a
        /*0794*/ 	.word	0x000000f0
        /*0798*/ 	.short	0x010a
        /*079a*/ 	.byte	0xff
	.zero		1


	//   ....[105]....
        /*079c*/ 	.word	0x00006e10
        /*07a0*/ 	.word	0x00000000
        /*07a4*/ 	.word	0x00000000
        /*07a8*/ 	.short	0x0101
        /*07aa*/ 	.byte	0xff
	.zero		1


	//   ....[106]....
        /*07ac*/ 	.word	0x00006e20
        /*07b0*/ 	.word	0x00000004
        /*07b4*/ 	.word	0x00000080
        /*07b8*/ 	.short	0x010a
        /*07ba*/ 	.byte	0xff
	.zero		1


	//   ....[107]....
        /*07bc*/ 	.word	0x00006ee0
        /*07c0*/ 	.word	0x00000004
        /*07c4*/ 	.word	0x00000080
        /*07c8*/ 	.short	0x010a
        /*07ca*/ 	.byte	0xff
	.zero		1


	//   ....[108]....
        /*07cc*/ 	.word	0x00007690
        /*07d0*/ 	.word	0x00000000
        /*07d4*/ 	.word	0x00000000
        /*07d8*/ 	.short	0x0101
        /*07da*/ 	.byte	0xff
	.zero		1


	//   ....[109]....
        /*07dc*/ 	.word	0x000076b0
        /*07e0*/ 	.word	0x00000002
        /*07e4*/ 	.word	0x00000080
        /*07e8*/ 	.short	0x010a
        /*07ea*/ 	.byte	0xff
	.zero		1


	//   ....[110]....
        /*07ec*/ 	.word	0x00007760
        /*07f0*/ 	.word	0x00000002
        /*07f4*/ 	.word	0x00000080
        /*07f8*/ 	.short	0x010a
        /*07fa*/ 	.byte	0xff
	.zero		1


	//   ....[111]....
        /*07fc*/ 	.word	0x00007f00
        /*0800*/ 	.word	0x00000000
        /*0804*/ 	.word	0x00000000
        /*0808*/ 	.short	0x0101
        /*080a*/ 	.byte	0xff
	.zero		1


	//   ....[112]....
        /*080c*/ 	.word	0x00007f20
        /*0810*/ 	.word	0x00000003
        /*0814*/ 	.word	0x00000080
        /*0818*/ 	.short	0x010a
        /*081a*/ 	.byte	0xff
	.zero		1


	//   ....[113]....
        /*081c*/ 	.word	0x00007fd0
        /*0820*/ 	.word	0x00000003
        /*0824*/ 	.word	0x00000080
        /*0828*/ 	.short	0x010a
        /*082a*/ 	.byte	0xff
	.zero		1


	//   ....[114]....
        /*082c*/ 	.word	0x000083e0
        /*0830*/ 	.word	0x000000ff
        /*0834*/ 	.word	0x00000000
        /*0838*/ 	.short	0x0101
        /*083a*/ 	.byte	0x04
	.zero		1


	//   ....[115]....
        /*083c*/ 	.word	0x000087e0
        /*0840*/ 	.word	0x00000000
        /*0844*/ 	.word	0x00000000
        /*0848*/ 	.short	0x0101
        /*084a*/ 	.byte	0xff
	.zero		1


	//   ....[116]....
        /*084c*/ 	.word	0x00008aa0
        /*0850*/ 	.word	0x000000ff
        /*0854*/ 	.word	0x00000000
        /*0858*/ 	.short	0x0101
        /*085a*/ 	.byte	0x06
	.zero		1


	//   ....[117]....
        /*085c*/ 	.word	0x00008ac0
        /*0860*/ 	.word	0x00000000
        /*0864*/ 	.word	0x00000140
        /*0868*/ 	.short	0x010a
        /*086a*/ 	.byte	0xff
	.zero		1


	//   ....[118]....
        /*086c*/ 	.word	0x00008b20
        /*0870*/ 	.word	0x00000000
        /*0874*/ 	.word	0x00000040
        /*0878*/ 	.short	0x010a
        /*087a*/ 	.byte	0xff
	.zero		1


	//   ....[119]....
        /*087c*/ 	.word	0x00008b80
        /*0880*/ 	.word	0x00000000
        /*0884*/ 	.word	0x00000040
        /*0888*/ 	.short	0x010a
        /*088a*/ 	.byte	0xff
	.zero		1


	//   ....[120]....
        /*088c*/ 	.word	0x00008bd0
        /*0890*/ 	.word	0x00000003
        /*0894*/ 	.word	0x000000d0
        /*0898*/ 	.short	0x010a
        /*089a*/ 	.byte	0xff
	.zero		1


	//   ....[121]....
        /*089c*/ 	.word	0x00008c30
        /*08a0*/ 	.word	0x00000000
        /*08a4*/ 	.word	0x00000000
        /*08a8*/ 	.short	0x010a
        /*08aa*/ 	.byte	0xff
	.zero		1


	//   ....[122]....
        /*08ac*/ 	.word	0x00008c90
        /*08b0*/ 	.word	0x00000000
        /*08b4*/ 	.word	0x00000000
        /*08b8*/ 	.short	0x010a
        /*08ba*/ 	.byte	0xff
	.zero		1


	//   ....[123]....
        /*08bc*/ 	.word	0x00008cf0
        /*08c0*/ 	.word	0x00000000
        /*08c4*/ 	.word	0x00000000
        /*08c8*/ 	.short	0x010a
        /*08ca*/ 	.byte	0xff
	.zero		1


	//   ....[124]....
        /*08cc*/ 	.word	0x00008d50
        /*08d0*/ 	.word	0x00000000
        /*08d4*/ 	.word	0x00000000
        /*08d8*/ 	.short	0x010a
        /*08da*/ 	.byte	0xff
	.zero		1


	//   ....[125]....
        /*08dc*/ 	.word	0x00008db0
        /*08e0*/ 	.word	0x00000000
        /*08e4*/ 	.word	0x00000000
        /*08e8*/ 	.short	0x010a
        /*08ea*/ 	.byte	0xff
	.zero		1


	//   ....[126]....
        /*08ec*/ 	.word	0x00008e10
        /*08f0*/ 	.word	0x00000000
        /*08f4*/ 	.word	0x00000000
        /*08f8*/ 	.short	0x010a
        /*08fa*/ 	.byte	0xff
	.zero		1


	//   ....[127]....
        /*08fc*/ 	.word	0x00008e70
        /*0900*/ 	.word	0x00000000
        /*0904*/ 	.word	0x00000000
        /*0908*/ 	.short	0x010a
        /*090a*/ 	.byte	0xff
	.zero		1


	//   ....[128]....
        /*090c*/ 	.word	0x00008ec0
        /*0910*/ 	.word	0x00000002
        /*0914*/ 	.word	0x00000130
        /*0918*/ 	.short	0x010a
        /*091a*/ 	.byte	0xff
	.zero		1


	//   ....[129]....
        /*091c*/ 	.word	0x00008f20
        /*0920*/ 	.word	0x00000002
        /*0924*/ 	.word	0x000000e0
        /*0928*/ 	.short	0x010a
        /*092a*/ 	.byte	0xff
	.zero		1


	//   ....[130]....
        /*092c*/ 	.word	0x00008f70
        /*0930*/ 	.word	0x00000002
        /*0934*/ 	.word	0x000000d0
        /*0938*/ 	.short	0x010a
        /*093a*/ 	.byte	0xff
	.zero		1


	//   ....[131]....
        /*093c*/ 	.word	0x00008fd0
        /*0940*/ 	.word	0x00000000
        /*0944*/ 	.word	0x000000e0
        /*0948*/ 	.short	0x010a
        /*094a*/ 	.byte	0xff
	.zero		1


	//   ....[132]....
        /*094c*/ 	.word	0x00009020
        /*0950*/ 	.word	0x00000000
        /*0954*/ 	.word	0x000000d0
        /*0958*/ 	.short	0x010a
        /*095a*/ 	.byte	0xff
	.zero		1


	//   ....[133]....
        /*095c*/ 	.word	0x00009080
        /*0960*/ 	.word	0x00000002
        /*0964*/ 	.word	0x00000110
        /*0968*/ 	.short	0x010a
        /*096a*/ 	.byte	0xff
	.zero		1


	//   ....[134]....
        /*096c*/ 	.word	0x000090e0
        /*0970*/ 	.word	0x00000000
        /*0974*/ 	.word	0x00000000
        /*0978*/ 	.short	0x010a
        /*097a*/ 	.byte	0xff
	.zero		1


	//   ....[135]....
        /*097c*/ 	.word	0x00009140
        /*0980*/ 	.word	0x00000000
        /*0984*/ 	.word	0x00000000
        /*0988*/ 	.short	0x010a
        /*098a*/ 	.byte	0xff
	.zero		1


	//   ....[136]....
        /*098c*/ 	.word	0x000091a0
        /*0990*/ 	.word	0x00000000
        /*0994*/ 	.word	0x00000000
        /*0998*/ 	.short	0x010a
        /*099a*/ 	.byte	0xff
	.zero		1


	//   ....[137]....
        /*099c*/ 	.word	0x00009200
        /*09a0*/ 	.word	0x00000000
        /*09a4*/ 	.word	0x00000000
        /*09a8*/ 	.short	0x010a
        /*09aa*/ 	.byte	0xff
	.zero		1


	//   ....[138]....
        /*09ac*/ 	.word	0x00009260
        /*09b0*/ 	.word	0x00000000
        /*09b4*/ 	.word	0x00000000
        /*09b8*/ 	.short	0x010a
        /*09ba*/ 	.byte	0xff
	.zero		1


	//   ....[139]....
        /*09bc*/ 	.word	0x000092b0
        /*09c0*/ 	.word	0x0000000c
        /*09c4*/ 	.word	0x000000d0
        /*09c8*/ 	.short	0x010a
        /*09ca*/ 	.byte	0xff
	.zero		1


	//   ....[140]....
        /*09cc*/ 	.word	0x00009310
        /*09d0*/ 	.word	0x00000000
        /*09d4*/ 	.word	0x000000c8
        /*09d8*/ 	.short	0x010a
        /*09da*/ 	.byte	0xff
	.zero		1


	//   ....[141]....
        /*09dc*/ 	.word	0x00009370
        /*09e0*/ 	.word	0x00000000
        /*09e4*/ 	.word	0x000000a0
        /*09e8*/ 	.short	0x010a
        /*09ea*/ 	.byte	0xff
	.zero		1


	//   ....[142]....
        /*09ec*/ 	.word	0x000093d0
        /*09f0*/ 	.word	0x00000000
        /*09f4*/ 	.word	0x000000a8
        /*09f8*/ 	.short	0x010a
        /*09fa*/ 	.byte	0xff
	.zero		1


	//   ....[143]....
        /*09fc*/ 	.word	0x00009430
        /*0a00*/ 	.word	0x00000000
        /*0a04*/ 	.word	0x000000b0
        /*0a08*/ 	.short	0x010a
        /*0a0a*/ 	.byte	0xff
	.zero		1


	//   ....[144]....
        /*0a0c*/ 	.word	0x00009490
        /*0a10*/ 	.word	0x00000000
        /*0a14*/ 	.word	0x000000b8
        /*0a18*/ 	.short	0x010a
        /*0a1a*/ 	.byte	0xff
	.zero		1


	//   ....[145]....
        /*0a1c*/ 	.word	0x000094f0
        /*0a20*/ 	.word	0x00000000
        /*0a24*/ 	.word	0x000000a0
        /*0a28*/ 	.short	0x010a
        /*0a2a*/ 	.byte	0xff
	.zero		1


	//   ....[146]....
        /*0a2c*/ 	.word	0x00009550
        /*0a30*/ 	.word	0x00000000
        /*0a34*/ 	.word	0x000000a8
        /*0a38*/ 	.short	0x010a
        /*0a3a*/ 	.byte	0xff
	.zero		1


	//   ....[147]....
        /*0a3c*/ 	.word	0x000095b0
        /*0a40*/ 	.word	0x00000000
        /*0a44*/ 	.word	0x000000b0
        /*0a48*/ 	.short	0x010a
        /*0a4a*/ 	.byte	0xff
	.zero		1


	//   ....[148]....
        /*0a4c*/ 	.word	0x00009600
        /*0a50*/ 	.word	0x00000003
        /*0a54*/ 	.word	0x000000d0
        /*0a58*/ 	.short	0x010a
        /*0a5a*/ 	.byte	0xff
	.zero		1


	//   ....[149]....
        /*0a5c*/ 	.word	0x00009660
        /*0a60*/ 	.word	0x00000000
        /*0a64*/ 	.word	0x00000080
        /*0a68*/ 	.short	0x010a
        /*0a6a*/ 	.byte	0xff
	.zero		1


	//   ....[150]....
        /*0a6c*/ 	.word	0x000096b0
        /*0a70*/ 	.word	0x0000001a
        /*0a74*/ 	.word	0x000000f0
        /*0a78*/ 	.short	0x010a
        /*0a7a*/ 	.byte	0xff
	.zero		1


	//   ....[151]....
        /*0a7c*/ 	.word	0x00009700
        /*0a80*/ 	.word	0x00000004
        /*0a84*/ 	.word	0x00000080
        /*0a88*/ 	.short	0x010a
        /*0a8a*/ 	.byte	0xff
	.zero		1


	//   ....[152]....
        /*0a8c*/ 	.word	0x00009750
        /*0a90*/ 	.word	0x00000002
        /*0a94*/ 	.word	0x00000080
        /*0a98*/ 	.short	0x010a
        /*0a9a*/ 	.byte	0xff
	.zero		1


	//   ....[153]....
        /*0a9c*/ 	.word	0x000097a0
        /*0aa0*/ 	.word	0x00000003
        /*0aa4*/ 	.word	0x00000080
        /*0aa8*/ 	.short	0x010a
        /*0aaa*/ 	.byte	0xff
	.zero		1


	//----- nvinfo : EIATTR_NUM_MBARRIERS
	.align		4
.L_47:
        /*0aac*/ 	.byte	0x03, 0x38
        /*0aae*/ 	.short	0x002a


	//----- nvinfo : EIATTR_EXIT_INSTR_OFFSETS
	.align		4
        /*0ab0*/ 	.byte	0x04, 0x1c
        /*0ab2*/ 	.short	(.L_49 - .L_48)


	//   ....[0]....
.L_48:
        /*0ab4*/ 	.word	0x00002eb0


	//   ....[1]....
        /*0ab8*/ 	.word	0x000033c0


	//   ....[2]....
        /*0abc*/ 	.word	0x00003420


	//   ....[3]....
        /*0ac0*/ 	.word	0x000043a0


	//   ....[4]....
        /*0ac4*/ 	.word	0x00005520


	//   ....[5]....
        /*0ac8*/ 	.word	0x00005560


	//   ....[6]....
        /*0acc*/ 	.word	0x00008990


	//   ....[7]....
        /*0ad0*/ 	.word	0x00008a00


	//   ....[8]....
        /*0ad4*/ 	.word	0x00008a30


	//   ....[9]....
        /*0ad8*/ 	.word	0x00008ab0


	//----- nvinfo : EIATTR_MAX_THREADS
	.align		4
.L_49:
        /*0adc*/ 	.byte	0x04, 0x05
        /*0ade*/ 	.short	(.L_51 - .L_50)
.L_50:
        /*0ae0*/ 	.word	0x00000100
        /*0ae4*/ 	.word	0x00000001
        /*0ae8*/ 	.word	0x00000001


	//----- nvinfo : EIATTR_CRS_STACK_SIZE
	.align		4
.L_51:
        /*0aec*/ 	.byte	0x04, 0x1e
        /*0aee*/ 	.short	(.L_53 - .L_52)
.L_52:
        /*0af0*/ 	.word	0x00000000


	//----- nvinfo : EIATTR_CBANK_PARAM_SIZE
	.align		4
.L_53:
        /*0af4*/ 	.byte	0x03, 0x19
        /*0af6*/ 	.short	0x0800


	//----- nvinfo : EIATTR_PARAM_CBANK
	.align		4
        /*0af8*/ 	.byte	0x04, 0x0a
        /*0afa*/ 	.short	(.L_55 - .L_54)
	.align		4
.L_54:
        /*0afc*/ 	.word	index@(.nv.constant0._ZN7cutlass13device_kernelINS_4gemm6kernel13GemmUniversalIN4cute5tupleIJiiiiEEENS1_10collective13CollectiveMmaINS1_35MainloopSm100TmaUmmaWarpSpecializedILi8ELi2ELi4ENS5_IJNS4_1CILi2EEENSA_ILi4EEENSA_ILi1EEEEEEEENS5_IJNSA_ILi64EEENSA_ILi128EEESG_EEENS_10bfloat16_tENS5_IJlSD_lEEESJ_SK_NS4_8TiledMMAINS4_8MMA_AtomIJNS4_20SM100_MMA_F16BF16_SSISJ_SJ_fLi64ELi128ELNS4_4UMMA5MajorE0ELSP_0ELNSO_7ScaleInE0ELSQ_0EEEEEENS4_6LayoutINS5_IJSD_SD_SD_EEENS5_IJNSA_ILi0EEESV_SV_EEEEENS5_IJNS4_10UnderscoreESY_SY_EEEEENS4_23SM90_TMA_LOAD_MULTICASTENS4_14ComposedLayoutINS4_7SwizzleILi3ELi4ELi3EEENS4_18smem_ptr_flag_bitsILi16EEENST_INS5_IJNSA_ILi8EEESG_EEENS5_IJSG_SD_EEEEEEEvNS4_8identityES11_S1B_vS1C_EENS_8epilogue10collective18CollectiveEpilogueINS1E_23Sm100TmaWarpSpecializedILi4ELi2ELi16ELb1ELb0EEEJSI_NS5_IJNST_ISG_SD_EENST_INSA_ILi32EEESD_EEEEESJ_SK_SJ_SK_NS1E_6fusion15FusionCallbacksIS1I_NS1N_17LinearCombinationISJ_fSJ_fLNS_15FloatRoundStyleE2EEESI_S1M_JEEENS4_5SM1004TMEM4LOAD26SM100_TMEM_LOAD_16dp256b4xENS4_13SM90_TMA_LOADENS12_INS13_ILi2ELi4ELi3EEES16_NST_INS5_IJS17_S1K_EEENS5_IJS1K_SD_EEEEEEENS4_17SM75_U32x4_LDSM_NENS4_14SM90_TMA_STOREES22_NS4_17SM90_U32x4_STSM_NENS4_39AutoVectorizingCopyWithAssumedAlignmentILi128EEEEEEvvEEEEvNT_6ParamsE)
        /*0b00*/ 	.short	0x0380
        /*0b02*/ 	.short	0x0800


	//----- nvinfo : EIATTR_SW_WAR
	.align		4
.L_55:
        /*0b04*/ 	.byte	0x04, 0x36
        /*0b06*/ 	.short	(.L_57 - .L_56)
.L_56:
        /*0b08*/ 	.word	0x00000008
.L_57:


//--------------------- .nv.callgraph             --------------------------
	.section	.nv.callgraph,"",@"SHT_CUDA_CALLGRAPH"
	.align	4
	.sectionentsize	8
	.align		4
        /*0000*/ 	.word	0x00000000
	.align		4
        /*0004*/ 	.word	0xffffffff
	.align		4
        /*0008*/ 	.word	index@(_ZN7cutlass13device_kernelINS_4gemm6kernel13GemmUniversalIN4cute5tupleIJiiiiEEENS1_10collective13CollectiveMmaINS1_35MainloopSm100TmaUmmaWarpSpecializedILi8ELi2ELi4ENS5_IJNS4_1CILi2EEENSA_ILi4EEENSA_ILi1EEEEEEEENS5_IJNSA_ILi64EEENSA_ILi128EEESG_EEENS_10bfloat16_tENS5_IJlSD_lEEESJ_SK_NS4_8TiledMMAINS4_8MMA_AtomIJNS4_20SM100_MMA_F16BF16_SSISJ_SJ_fLi64ELi128ELNS4_4UMMA5MajorE0ELSP_0ELNSO_7ScaleInE0ELSQ_0EEEEEENS4_6LayoutINS5_IJSD_SD_SD_EEENS5_IJNSA_ILi0EEESV_SV_EEEEENS5_IJNS4_10UnderscoreESY_SY_EEEEENS4_23SM90_TMA_LOAD_MULTICASTENS4_14ComposedLayoutINS4_7SwizzleILi3ELi4ELi3EEENS4_18smem_ptr_flag_bitsILi16EEENST_INS5_IJNSA_ILi8EEESG_EEENS5_IJSG_SD_EEEEEEEvNS4_8identityES11_S1B_vS1C_EENS_8epilogue10collective18CollectiveEpilogueINS1E_23Sm100TmaWarpSpecializedILi4ELi2ELi16ELb1ELb0EEEJSI_NS5_IJNST_ISG_SD_EENST_INSA_ILi32EEESD_EEEEESJ_SK_SJ_SK_NS1E_6fusion15FusionCallbacksIS1I_NS1N_17LinearCombinationISJ_fSJ_fLNS_15FloatRoundStyleE2EEESI_S1M_JEEENS4_5SM1004TMEM4LOAD26SM100_TMEM_LOAD_16dp256b4xENS4_13SM90_TMA_LOADENS12_INS13_ILi2ELi4ELi3EEES16_NST_INS5_IJS17_S1K_EEENS5_IJS1K_SD_EEEEEEENS4_17SM75_U32x4_LDSM_NENS4_14SM90_TMA_STOREES22_NS4_17SM90_U32x4_STSM_NENS4_39AutoVectorizingCopyWithAssumedAlignmentILi128EEEEEEvvEEEEvNT_6ParamsE)
	.align		4
        /*000c*/ 	.word	index@(__assertfail)
	.align		4
        /*0010*/ 	.word	0x00000000
	.align		4
        /*0014*/ 	.word	0xfffffffe
	.align		4
        /*0018*/ 	.word	0x00000000
	.align		4
        /*001c*/ 	.word	0xfffffffd
	.align		4
        /*0020*/ 	.word	0x00000000
	.align		4
        /*0024*/ 	.word	0xfffffffc


//--------------------- .nv.constant4             --------------------------
	.section	.nv.constant4,"a",@progbits
	.align	8
	.align		8
.nv.constant4:
        /*0000*/ 	.dword	__assertfail
	.align		8
        /*0008*/ 	.dword	__unnamed_1
	.align		8
        /*0010*/ 	.dword	__unnamed_2
	.align		8
        /*0018*/ 	.dword	_ZN40_INTERNAL_4414ba18_4_k_cu_46d76f88_324774cuda3std3__45__cpo5beginE
	.align		8
        /*0020*/ 	.dword	_ZN40_INTERNAL_4414ba18_4_k_cu_46d76f88_324774cuda3std3__45__cpo3endE
	.align		8
        /*0028*/ 	.dword	_ZN40_INTERNAL_4414ba18_4_k_cu_46d76f88_324774cuda3std3__45__cpo6cbeginE
	.align		8
        /*0030*/ 	.dword	_ZN40_INTERNAL_4414ba18_4_k_cu_46d76f88_324774cuda3std3__45__cpo4cendE
	.align		8
        /*0038*/ 	.dword	_ZN40_INTERNAL_4414ba18_4_k_cu_46d76f88_324774cuda3std3__442_GLOBAL__N__4414ba18_4_k_cu_46d76f88_324776ignoreE
	.align		8
        /*0040*/ 	.dword	_ZN40_INTERNAL_4414ba18_4_k_cu_46d76f88_324774cuda3std3__419piecewise_constructE
	.align		8
        /*0048*/ 	.dword	_ZN40_INTERNAL_4414ba18_4_k_cu_46d76f88_324774cuda3std3__48in_placeE
	.align		8
        /*0050*/ 	.dword	_ZN40_INTERNAL_4414ba18_4_k_cu_46d76f88_324774cuda3std6ranges3__45__cpo4swapE
	.align		8
        /*0058*/ 	.dword	_ZN40_INTERNAL_4414ba18_4_k_cu_46d76f88_324774cuda3std6ranges3__45__cpo9iter_moveE
	.align		8
        /*0060*/ 	.dword	_ZN40_INTERNAL_4414ba18_4_k_cu_46d76f88_324774cute7productE
	.align		8
        /*0068*/ 	.dword	_ZN40_INTERNAL_4414ba18_4_k_cu_46d76f88_324774cute1_E
	.align		8
        /*0070*/ 	.dword	$str$25
	.align		8
        /*0078*/ 	.dword	$str$26
	.align		8
        /*0080*/ 	.dword	$str$27
	.align		8
        /*0088*/ 	.dword	$str$28


//--------------------- .text._ZN7cutlass13device_kernelINS_4gemm6kernel13GemmUniversalIN4cute5tupleIJiiiiEEENS1_10collective13CollectiveMmaINS1_35MainloopSm100TmaUmmaWarpSpecializedILi8ELi2ELi4ENS5_IJNS4_1CILi2EEENSA_ILi4EEENSA_ILi1EEEEEEEENS5_IJNSA_ILi64EEENSA_ILi128EEESG_EEENS_10bfloat16_tENS5_IJlSD_lEEESJ_SK_NS4_8TiledMMAINS4_8MMA_AtomIJNS4_20SM100_MMA_F16BF16_SSISJ_SJ_fLi64ELi128ELNS4_4UMMA5MajorE0ELSP_0ELNSO_7ScaleInE0ELSQ_0EEEEEENS4_6LayoutINS5_IJSD_SD_SD_EEENS5_IJNSA_ILi0EEESV_SV_EEEEENS5_IJNS4_10UnderscoreESY_SY_EEEEENS4_23SM90_TMA_LOAD_MULTICASTENS4_14ComposedLayoutINS4_7SwizzleILi3ELi4ELi3EEENS4_18smem_ptr_flag_bitsILi16EEENST_INS5_IJNSA_ILi8EEESG_EEENS5_IJSG_SD_EEEEEEEvNS4_8identityES11_S1B_vS1C_EENS_8epilogue10collective18CollectiveEpilogueINS1E_23Sm100TmaWarpSpecializedILi4ELi2ELi16ELb1ELb0EEEJSI_NS5_IJNST_ISG_SD_EENST_INSA_ILi32EEESD_EEEEESJ_SK_SJ_SK_NS1E_6fusion15FusionCallbacksIS1I_NS1N_17LinearCombinationISJ_fSJ_fLNS_15FloatRoundStyleE2EEESI_S1M_JEEENS4_5SM1004TMEM4LOAD26SM100_TMEM_LOAD_16dp256b4xENS4_13SM90_TMA_LOADENS12_INS13_ILi2ELi4ELi3EEES16_NST_INS5_IJS17_S1K_EEENS5_IJS1K_SD_EEEEEEENS4_17SM75_U32x4_LDSM_NENS4_14SM90_TMA_STOREES22_NS4_17SM90_U32x4_STSM_NENS4_39AutoVectorizingCopyWithAssumedAlignmentILi128EEEEEEvvEEEEvNT_6ParamsE --------------------------
	.section	.text._ZN7cutlass13device_kernelINS_4gemm6kernel13GemmUniversalIN4cute5tupleIJiiiiEEENS1_10collective13CollectiveMmaINS1_35MainloopSm100TmaUmmaWarpSpecializedILi8ELi2ELi4ENS5_IJNS4_1CILi2EEENSA_ILi4EEENSA_ILi1EEEEEEEENS5_IJNSA_ILi64EEENSA_ILi128EEESG_EEENS_10bfloat16_tENS5_IJlSD_lEEESJ_SK_NS4_8TiledMMAINS4_8MMA_AtomIJNS4_20SM100_MMA_F16BF16_SSISJ_SJ_fLi64ELi128ELNS4_4UMMA5MajorE0ELSP_0ELNSO_7ScaleInE0ELSQ_0EEEEEENS4_6LayoutINS5_IJSD_SD_SD_EEENS5_IJNSA_ILi0EEESV_SV_EEEEENS5_IJNS4_10UnderscoreESY_SY_EEEEENS4_23SM90_TMA_LOAD_MULTICASTENS4_14ComposedLayoutINS4_7SwizzleILi3ELi4ELi3EEENS4_18smem_ptr_flag_bitsILi16EEENST_INS5_IJNSA_ILi8EEESG_EEENS5_IJSG_SD_EEEEEEEvNS4_8identityES11_S1B_vS1C_EENS_8epilogue10collective18CollectiveEpilogueINS1E_23Sm100TmaWarpSpecializedILi4ELi2ELi16ELb1ELb0EEEJSI_NS5_IJNST_ISG_SD_EENST_INSA_ILi32EEESD_EEEEESJ_SK_SJ_SK_NS1E_6fusion15FusionCallbacksIS1I_NS1N_17LinearCombinationISJ_fSJ_fLNS_15FloatRoundStyleE2EEESI_S1M_JEEENS4_5SM1004TMEM4LOAD26SM100_TMEM_LOAD_16dp256b4xENS4_13SM90_TMA_LOADENS12_INS13_ILi2ELi4ELi3EEES16_NST_INS5_IJS17_S1K_EEENS5_IJS1K_SD_EEEEEEENS4_17SM75_U32x4_LDSM_NENS4_14SM90_TMA_STOREES22_NS4_17SM90_U32x4_STSM_NENS4_39AutoVectorizingCopyWithAssumedAlignmentILi128EEEEEEvvEEEEvNT_6ParamsE,"ax",@progbits
	.align	128
.text._ZN7cutlass13device_kernelINS_4gemm6kernel13GemmUniversalIN4cute5tupleIJiiiiEEENS1_10collective13CollectiveMmaINS1_35MainloopSm100TmaUmmaWarpSpecializedILi8ELi2ELi4ENS5_IJNS4_1CILi2EEENSA_ILi4EEENSA_ILi1EEEEEEEENS5_IJNSA_ILi64EEENSA_ILi128EEESG_EEENS_10bfloat16_tENS5_IJlSD_lEEESJ_SK_NS4_8TiledMMAINS4_8MMA_AtomIJNS4_20SM100_MMA_F16BF16_SSISJ_SJ_fLi64ELi128ELNS4_4UMMA5MajorE0ELSP_0ELNSO_7ScaleInE0ELSQ_0EEEEEENS4_6LayoutINS5_IJSD_SD_SD_EEENS5_IJNSA_ILi0EEESV_SV_EEEEENS5_IJNS4_10UnderscoreESY_SY_EEEEENS4_23SM90_TMA_LOAD_MULTICASTENS4_14ComposedLayoutINS4_7SwizzleILi3ELi4ELi3EEENS4_18smem_ptr_flag_bitsILi16EEENST_INS5_IJNSA_ILi8EEESG_EEENS5_IJSG_SD_EEEEEEEvNS4_8identityES11_S1B_vS1C_EENS_8epilogue10collective18CollectiveEpilogueINS1E_23Sm100TmaWarpSpecializedILi4ELi2ELi16ELb1ELb0EEEJSI_NS5_IJNST_ISG_SD_EENST_INSA_ILi32EEESD_EEEEESJ_SK_SJ_SK_NS1E_6fusion15FusionCallbacksIS1I_NS1N_17LinearCombinationISJ_fSJ_fLNS_15FloatRoundStyleE2EEESI_S1M_JEEENS4_5SM1004TMEM4LOAD26SM100_TMEM_LOAD_16dp256b4xENS4_13SM90_TMA_LOADENS12_INS13_ILi2ELi4ELi3EEES16_NST_INS5_IJS17_S1K_EEENS5_IJS1K_SD_EEEEEEENS4_17SM75_U32x4_LDSM_NENS4_14SM90_TMA_STOREES22_NS4_17SM90_U32x4_STSM_NENS4_39AutoVectorizingCopyWithAssumedAlignmentILi128EEEEEEvvEEEEvNT_6ParamsE:
        .type           _ZN7cutlass13device_kernelINS_4gemm6kernel13GemmUniversalIN4cute5tupleIJiiiiEEENS1_10collective13CollectiveMmaINS1_35MainloopSm100TmaUmmaWarpSpecializedILi8ELi2ELi4ENS5_IJNS4_1CILi2EEENSA_ILi4EEENSA_ILi1EEEEEEEENS5_IJNSA_ILi64EEENSA_ILi128EEESG_EEENS_10bfloat16_tENS5_IJlSD_lEEESJ_SK_NS4_8TiledMMAINS4_8MMA_AtomIJNS4_20SM100_MMA_F16BF16_SSISJ_SJ_fLi64ELi128ELNS4_4UMMA5MajorE0ELSP_0ELNSO_7ScaleInE0ELSQ_0EEEEEENS4_6LayoutINS5_IJSD_SD_SD_EEENS5_IJNSA_ILi0EEESV_SV_EEEEENS5_IJNS4_10UnderscoreESY_SY_EEEEENS4_23SM90_TMA_LOAD_MULTICASTENS4_14ComposedLayoutINS4_7SwizzleILi3ELi4ELi3EEENS4_18smem_ptr_flag_bitsILi16EEENST_INS5_IJNSA_ILi8EEESG_EEENS5_IJSG_SD_EEEEEEEvNS4_8identityES11_S1B_vS1C_EENS_8epilogue10collective18CollectiveEpilogueINS1E_23Sm100TmaWarpSpecializedILi4ELi2ELi16ELb1ELb0EEEJSI_NS5_IJNST_ISG_SD_EENST_INSA_ILi32EEESD_EEEEESJ_SK_SJ_SK_NS1E_6fusion15FusionCallbacksIS1I_NS1N_17LinearCombinationISJ_fSJ_fLNS_15FloatRoundStyleE2EEESI_S1M_JEEENS4_5SM1004TMEM4LOAD26SM100_TMEM_LOAD_16dp256b4xENS4_13SM90_TMA_LOADENS12_INS13_ILi2ELi4ELi3EEES16_NST_INS5_IJS17_S1K_EEENS5_IJS1K_SD_EEEEEEENS4_17SM75_U32x4_LDSM_NENS4_14SM90_TMA_STOREES22_NS4_17SM90_U32x4_STSM_NENS4_39AutoVectorizingCopyWithAssumedAlignmentILi128EEEEEEvvEEEEvNT_6ParamsE,@function
        .size           _ZN7cutlass13device_kernelINS_4gemm6kernel13GemmUniversalIN4cute5tupleIJiiiiEEENS1_10collective13CollectiveMmaINS1_35MainloopSm100TmaUmmaWarpSpecializedILi8ELi2ELi4ENS5_IJNS4_1CILi2EEENSA_ILi4EEENSA_ILi1EEEEEEEENS5_IJNSA_ILi64EEENSA_ILi128EEESG_EEENS_10bfloat16_tENS5_IJlSD_lEEESJ_SK_NS4_8TiledMMAINS4_8MMA_AtomIJNS4_20SM100_MMA_F16BF16_SSISJ_SJ_fLi64ELi128ELNS4_4UMMA5MajorE0ELSP_0ELNSO_7ScaleInE0ELSQ_0EEEEEENS4_6LayoutINS5_IJSD_SD_SD_EEENS5_IJNSA_ILi0EEESV_SV_EEEEENS5_IJNS4_10UnderscoreESY_SY_EEEEENS4_23SM90_TMA_LOAD_MULTICASTENS4_14ComposedLayoutINS4_7SwizzleILi3ELi4ELi3EEENS4_18smem_ptr_flag_bitsILi16EEENST_INS5_IJNSA_ILi8EEESG_EEENS5_IJSG_SD_EEEEEEEvNS4_8identityES11_S1B_vS1C_EENS_8epilogue10collective18CollectiveEpilogueINS1E_23Sm100TmaWarpSpecializedILi4ELi2ELi16ELb1ELb0EEEJSI_NS5_IJNST_ISG_SD_EENST_INSA_ILi32EEESD_EEEEESJ_SK_SJ_SK_NS1E_6fusion15FusionCallbacksIS1I_NS1N_17LinearCombinationISJ_fSJ_fLNS_15FloatRoundStyleE2EEESI_S1M_JEEENS4_5SM1004TMEM4LOAD26SM100_TMEM_LOAD_16dp256b4xENS4_13SM90_TMA_LOADENS12_INS13_ILi2ELi4ELi3EEES16_NST_INS5_IJS17_S1K_EEENS5_IJS1K_SD_EEEEEEENS4_17SM75_U32x4_LDSM_NENS4_14SM90_TMA_STOREES22_NS4_17SM90_U32x4_STSM_NENS4_39AutoVectorizingCopyWithAssumedAlignmentILi128EEEEEEvvEEEEvNT_6ParamsE,(.L_x_196 - _ZN7cutlass13device_kernelINS_4gemm6kernel13GemmUniversalIN4cute5tupleIJiiiiEEENS1_10collective13CollectiveMmaINS1_35MainloopSm100TmaUmmaWarpSpecializedILi8ELi2ELi4ENS5_IJNS4_1CILi2EEENSA_ILi4EEENSA_ILi1EEEEEEEENS5_IJNSA_ILi64EEENSA_ILi128EEESG_EEENS_10bfloat16_tENS5_IJlSD_lEEESJ_SK_NS4_8TiledMMAINS4_8MMA_AtomIJNS4_20SM100_MMA_F16BF16_SSISJ_SJ_fLi64ELi128ELNS4_4UMMA5MajorE0ELSP_0ELNSO_7ScaleInE0ELSQ_0EEEEEENS4_6LayoutINS5_IJSD_SD_SD_EEENS5_IJNSA_ILi0EEESV_SV_EEEEENS5_IJNS4_10UnderscoreESY_SY_EEEEENS4_23SM90_TMA_LOAD_MULTICASTENS4_14ComposedLayoutINS4_7SwizzleILi3ELi4ELi3EEENS4_18smem_ptr_flag_bitsILi16EEENST_INS5_IJNSA_ILi8EEESG_EEENS5_IJSG_SD_EEEEEEEvNS4_8identityES11_S1B_vS1C_EENS_8epilogue10collective18CollectiveEpilogueINS1E_23Sm100TmaWarpSpecializedILi4ELi2ELi16ELb1ELb0EEEJSI_NS5_IJNST_ISG_SD_EENST_INSA_ILi32EEESD_EEEEESJ_SK_SJ_SK_NS1E_6fusion15FusionCallbacksIS1I_NS1N_17LinearCombinationISJ_fSJ_fLNS_15FloatRoundStyleE2EEESI_S1M_JEEENS4_5SM1004TMEM4LOAD26SM100_TMEM_LOAD_16dp256b4xENS4_13SM90_TMA_LOADENS12_INS13_ILi2ELi4ELi3EEES16_NST_INS5_IJS17_S1K_EEENS5_IJS1K_SD_EEEEEEENS4_17SM75_U32x4_LDSM_NENS4_14SM90_TMA_STOREES22_NS4_17SM90_U32x4_STSM_NENS4_39AutoVectorizingCopyWithAssumedAlignmentILi128EEEEEEvvEEEEvNT_6ParamsE)
        .other          _ZN7cutlass13device_kernelINS_4gemm6kernel13GemmUniversalIN4cute5tupleIJiiiiEEENS1_10collective13CollectiveMmaINS1_35MainloopSm100TmaUmmaWarpSpecializedILi8ELi2ELi4ENS5_IJNS4_1CILi2EEENSA_ILi4EEENSA_ILi1EEEEEEEENS5_IJNSA_ILi64EEENSA_ILi128EEESG_EEENS_10bfloat16_tENS5_IJlSD_lEEESJ_SK_NS4_8TiledMMAINS4_8MMA_AtomIJNS4_20SM100_MMA_F16BF16_SSISJ_SJ_fLi64ELi128ELNS4_4UMMA5MajorE0ELSP_0ELNSO_7ScaleInE0ELSQ_0EEEEEENS4_6LayoutINS5_IJSD_SD_SD_EEENS5_IJNSA_ILi0EEESV_SV_EEEEENS5_IJNS4_10UnderscoreESY_SY_EEEEENS4_23SM90_TMA_LOAD_MULTICASTENS4_14ComposedLayoutINS4_7SwizzleILi3ELi4ELi3EEENS4_18smem_ptr_flag_bitsILi16EEENST_INS5_IJNSA_ILi8EEESG_EEENS5_IJSG_SD_EEEEEEEvNS4_8identityES11_S1B_vS1C_EENS_8epilogue10collective18CollectiveEpilogueINS1E_23Sm100TmaWarpSpecializedILi4ELi2ELi16ELb1ELb0EEEJSI_NS5_IJNST_ISG_SD_EENST_INSA_ILi32EEESD_EEEEESJ_SK_SJ_SK_NS1E_6fusion15FusionCallbacksIS1I_NS1N_17LinearCombinationISJ_fSJ_fLNS_15FloatRoundStyleE2EEESI_S1M_JEEENS4_5SM1004TMEM4LOAD26SM100_TMEM_LOAD_16dp256b4xENS4_13SM90_TMA_LOADENS12_INS13_ILi2ELi4ELi3EEES16_NST_INS5_IJS17_S1K_EEENS5_IJS1K_SD_EEEEEEENS4_17SM75_U32x4_LDSM_NENS4_14SM90_TMA_STOREES22_NS4_17SM90_U32x4_STSM_NENS4_39AutoVectorizingCopyWithAssumedAlignmentILi128EEEEEEvvEEEEvNT_6ParamsE,@"STO_CUDA_ENTRY STV_DEFAULT"
_ZN7cutlass13device_kernelINS_4gemm6kernel13GemmUniversalIN4cute5tupleIJiiiiEEENS1_10collective13CollectiveMmaINS1_35MainloopSm100TmaUmmaWarpSpecializedILi8ELi2ELi4ENS5_IJNS4_1CILi2EEENSA_ILi4EEENSA_ILi1EEEEEEEENS5_IJNSA_ILi64EEENSA_ILi128EEESG_EEENS_10bfloat16_tENS5_IJlSD_lEEESJ_SK_NS4_8TiledMMAINS4_8MMA_AtomIJNS4_20SM100_MMA_F16BF16_SSISJ_SJ_fLi64ELi128ELNS4_4UMMA5MajorE0ELSP_0ELNSO_7ScaleInE0ELSQ_0EEEEEENS4_6LayoutINS5_IJSD_SD_SD_EEENS5_IJNSA_ILi0EEESV_SV_EEEEENS5_IJNS4_10UnderscoreESY_SY_EEEEENS4_23SM90_TMA_LOAD_MULTICASTENS4_14ComposedLayoutINS4_7SwizzleILi3ELi4ELi3EEENS4_18smem_ptr_flag_bitsILi16EEENST_INS5_IJNSA_ILi8EEESG_EEENS5_IJSG_SD_EEEEEEEvNS4_8identityES11_S1B_vS1C_EENS_8epilogue10collective18CollectiveEpilogueINS1E_23Sm100TmaWarpSpecializedILi4ELi2ELi16ELb1ELb0EEEJSI_NS5_IJNST_ISG_SD_EENST_INSA_ILi32EEESD_EEEEESJ_SK_SJ_SK_NS1E_6fusion15FusionCallbacksIS1I_NS1N_17LinearCombinationISJ_fSJ_fLNS_15FloatRoundStyleE2EEESI_S1M_JEEENS4_5SM1004TMEM4LOAD26SM100_TMEM_LOAD_16dp256b4xENS4_13SM90_TMA_LOADENS12_INS13_ILi2ELi4ELi3EEES16_NST_INS5_IJS17_S1K_EEENS5_IJS1K_SD_EEEEEEENS4_17SM75_U32x4_LDSM_NENS4_14SM90_TMA_STOREES22_NS4_17SM90_U32x4_STSM_NENS4_39AutoVectorizingCopyWithAssumedAlignmentILi128EEEEEEvvEEEEvNT_6ParamsE:
[----:B------:R-:W1:Y:S01]  /*0000*/  LDC R1, c[0x0][0x37c] ;  /* 0x0000df00ff017b82 */ /* 0x000e620000000800 */
[----:B------:R-:W2:Y:S01]  /*0010*/  S2R R60, SR_TID.X ;  /* 0x00000000003c7919 */ /* 0x000ea20000002100 */
[----:B------:R-:W3:Y:S01]  /*0020*/  LDCU.64 UR8, c[0x0][0x890] ;  /* 0x00011200ff0877ac */ /* 0x000ee20008000a00 */
[----:B------:R-:W-:Y:S02]  /*0030*/  PRMT R49, RZ, 0x7610, R49 ;  /* 0x00007610ff317816 */ /* 0x000fe40000000031 */
[----:B------:R-:W-:Y:S02]  /*0040*/  ELECT P3, URZ, PT ;  /* 0x0000000000ff782f */ /* 0x000fe40003860000 */
[----:B---3--:R-:W-:-:S04]  /*0050*/  ISETP.NE.U32.AND P0, PT, RZ, UR8, PT ;  /* 0x00000008ff007c0c */ /* 0x008fc8000bf05070 */
[----:B------:R-:W-:Y:S02]  /*0060*/  ISETP.NE.AND.EX P1, PT, RZ, UR9, PT, P0 ;  /* 0x00000009ff007c0c */ /* 0x000fe4000bf25300 */
[----:B--2---:R-:W-:-:S05]  /*0070*/  SHF.R.U32.HI R50, RZ, 0x5, R60 ;  /* 0x00000005ff327819 */ /* 0x004fca000001163c */
[----:B------:R-:W2:Y:S02]  /*0080*/  SHFL.IDX PT, R0, R50, RZ, 0x1f ;  /* 0x00001fff32007589 */ /* 0x000ea400000e0000 */
[----:B--2---:R-:W-:-:S04]  /*0090*/  R2UR UR17, R0 ;  /* 0x00000000001172ca */ /* 0x004fc800000e0000 */
[----:B-1----:R-:W-:Y:S05]  /*00a0*/  @P1 BRA `(.L_x_0) ;  /* 0x0000000000301947 */ /* 0x002fea0003800000 */
[----:B------:R-:W1:Y:S02]  /*00b0*/  LDCU.64 UR4, c[0x0][0x888] ;  /* 0x00011100ff0477ac */ /* 0x000e640008000a00 */
[----:B-1----:R-:W-:-:S04]  /*00c0*/  UISETP.NE.U32.AND UP0, UPT, UR4, URZ, UPT ;  /* 0x000000ff0400728c */ /* 0x002fc8000bf05070 */
[----:B------:R-:W-:-:S09]  /*00d0*/  UISETP.NE.AND.EX UP0, UPT, UR5, URZ, UPT, UP0 ;  /* 0x000000ff0500728c */ /* 0x000fd2000bf05300 */
[----:B------:R-:W-:Y:S05]  /*00e0*/  BRA.U !UP0, `(.L_x_1) ;  /* 0x0000000108147547 */ /* 0x000fea000b800000 */
[----:B------:R-:W1:Y:S01]  /*00f0*/  LDC.64 R2, c[0x0][0x888] ;  /* 0x00022200ff027b82 */ /* 0x000e620000000a00 */
[----:B------:R-:W1:Y:S02]  /*0100*/  LDCU.64 UR4, c[0x0][0x358] ;  /* 0x00006b00ff0477ac */ /* 0x000e640008000a00 */
[----:B-1----:R1:W5:Y:S01]  /*0110*/  LDG.E R27, desc[UR4][R2.64] ;  /* 0x00000004021b7981 */ /* 0x002362000c1e1900 */
[----:B------:R-:W-:Y:S01]  /*0120*/  HFMA2 R49, -RZ, RZ, 0, 5.9604644775390625e-08 ;  /* 0x00000001ff317431 */ /* 0x000fe200000001ff */
[----:B------:R-:W-:Y:S05]  /*0130*/  BRA `(.L_x_0) ;  /* 0x00000000000c7947 */ /* 0x000fea0003800000 */
.L_x_1:
[----:B------:R-:W1:Y:S01]  /*0140*/  LDCU UR4, c[0x0][0x880] ;  /* 0x00011000ff0477ac */ /* 0x000e620008000800 */
[----:B------:R-:W-:Y:S01]  /*0150*/  HFMA2 R49, -RZ, RZ, 0, 5.9604644775390625e-08 ;  /* 0x00000001ff317431 */ /* 0x000fe200000001ff */
[----:B-1----:R-:W-:-:S07]  /*0160*/  MOV R27, UR4 ;  /* 0x00000004001b7c02 */ /* 0x002fce0008000f00 */
.L_x_0:
[----:B------:R-:W2:Y:S02]  /*0170*/  LDCU.64 UR4, c[0x0][0x8b0] ;  /* 0x00011600ff0477ac */ /* 0x000ea40008000a00 */
[----:B--2---:R-:W-:-:S04]  /*0180*/  UISETP.NE.U32.AND UP0, UPT, UR4, URZ, UPT ;  /* 0x000000ff0400728c */ /* 0x004fc8000bf05070 */
[----:B------:R-:W-:-:S09]  /*0190*/  UISETP.NE.AND.EX UP0, UPT, UR5, URZ, UPT, UP0 ;  /* 0x000000ff0500728c */ /* 0x000fd2000bf05300 */
[----:B------:R-:W-:Y:S05]  /*01a0*/  BRA.U UP0, `(.L_x_2) ;  /* 0x0000000100287547 */ /* 0x000fea000b800000 */
[----:B------:R-:W2:Y:S02]  /*01b0*/  LDCU.64 UR4, c[0x0][0x8a8] ;  /* 0x00011500ff0477ac */ /* 0x000ea40008000a00 */
[----:B--2---:R-:W-:-:S04]  /*01c0*/  UISETP.NE.U32.AND UP0, UPT, UR4, URZ, UPT ;  /* 0x000000ff0400728c */ /* 0x004fc8000bf05070 */
[----:B------:R-:W-:-:S09]  /*01d0*/  UISETP.NE.AND.EX UP0, UPT, UR5, URZ, UPT, UP0 ;  /* 0x000000ff0500728c */ /* 0x000fd2000bf05300 */
[----:B------:R-:W-:Y:S05]  /*01e0*/  BRA.U !UP0, `(.L_x_3) ;  /* 0x0000000108107547 */ /* 0x000fea000b800000 */
[----:B------:R-:W2:Y:S01]  /*01f0*/  LDC.64 R24, c[0x0][0x8a8] ;  /* 0x00022a00ff187b82 */ /* 0x000ea20000000a00 */
[----:B------:R-:W2:Y:S02]  /*0200*/  LDCU.64 UR4, c[0x0][0x358] ;  /* 0x00006b00ff0477ac */ /* 0x000ea40008000a00 */
[----:B--2---:R2:W5:Y:S01]  /*0210*/  LDG.E R24, desc[UR4][R24.64] ;  /* 0x0000000418187981 */ /* 0x004562000c1e1900 */
[----:B------:R-:W-:Y:S05]  /*0220*/  BRA `(.L_x_2) ;  /* 0x0000000000087947 */ /* 0x000fea0003800000 */
.L_x_3:
[----:B------:R-:W2:Y:S02]  /*0230*/  LDCU UR4, c[0x0][0x8a0] ;  /* 0x00011400ff0477ac */ /* 0x000ea40008000800 */
[----:B--2---:R-:W-:Y:S02]  /*0240*/  MOV R24, UR4 ;  /* 0x0000000400187c02 */ /* 0x004fe40008000f00 */
.L_x_2:
[----:B------:R-:W-:Y:S01]  /*0250*/  IMAD.U32 R0, RZ, RZ, UR17 ;  /* 0x00000011ff007e24 */ /* 0x000fe2000f8e00ff */
[----:B------:R-:W-:Y:S04]  /*0260*/  BSSY.RECONVERGENT B0, `(.L_x_4) ;  /* 0x000000c000007945 */ /* 0x000fe80003800200 */
[C---:B------:R-:W-:Y:S02]  /*0270*/  ISETP.NE.OR P2, PT, R0.reuse, 0x1, !P3 ;  /* 0x000000010000780c */ /* 0x040fe40005f45670 */
[----:B------:R-:W-:-:S11]  /*0280*/  ISETP.NE.OR P1, PT, R0, 0x3, !P3 ;  /* 0x000000030000780c */ /* 0x000fd60005f25670 */
[----:B------:R-:W-:Y:S05]  /*0290*/  @P2 BRA `(.L_x_5) ;  /* 0x0000000000202947 */ /* 0x000fea0003800000 */
[----:B------:R-:W3:Y:S02]  /*02a0*/  LDCU.64 UR4, c[0x0][0x348] ;  /* 0x00006900ff0477ac */ /* 0x000ee40008000a00 */
[----:B---3--:R-:W-:Y:S02]  /*02b0*/  UIADD3 UR6, UP1, UPT, UR4, 0x80, URZ ;  /* 0x0000008004067890 */ /* 0x008fe4000ff3e0ff */
[----:B------:R-:W-:Y:S02]  /*02c0*/  UIADD3 UR4, UP0, UPT, UR4, 0x180, URZ ;  /* 0x0000018004047890 */ /* 0x000fe4000ff1e0ff */
[----:B------:R-:W-:Y:S02]  /*02d0*/  UIADD3.X UR7, UPT, UPT, URZ, UR5, URZ, UP1, !UPT ;  /* 0x00000005ff077290 */ /* 0x000fe40008ffe4ff */
[----:B------:R-:W-:-:S07]  /*02e0*/  UIADD3.X UR5, UPT, UPT, URZ, UR5, URZ, UP0, !UPT ;  /* 0x00000005ff057290 */ /* 0x000fce00087fe4ff */
[----:B------:R3:W-:Y:S02]  /*02f0*/  UTMACCTL.PF [UR6] ;  /* 0x00000000060079b9 */ /* 0x0007e40008040000 */
[----:B------:R3:W-:Y:S02]  /*0300*/  UTMACCTL.PF [UR4] ;  /* 0x00000000040079b9 */ /* 0x0007e40008040000 */
[----:B---3--:R-:W-:Y:S01]  /*0310*/  NOP ;  /* 0x0000000000007918 */ /* 0x008fe20000000000 */
.L_x_5:
[----:B------:R-:W-:Y:S05]  /*0320*/  BSYNC.RECONVERGENT B0 ;  /* 0x0000000000007941 */ /* 0x000fea0003800200 */
.L_x_4:
[----:B------:R-:W-:Y:S04]  /*0330*/  BSSY.RECONVERGENT B0, `(.L_x_6) ;  /* 0x000000a000007945 */ /* 0x000fe80003800200 */
        /* <DEDUP_REMOVED lines=9> */
.L_x_7:
[----:B------:R-:W-:Y:S05]  /*03d0*/  BSYNC.RECONVERGENT B0 ;  /* 0x0000000000007941 */ /* 0x000fea0003800200 */
.L_x_6:
[----:B------:R-:W3:Y:S01]  /*03e0*/  LDCU.64 UR4, c[0x0][0x888] ;  /* 0x00011100ff0477ac */ /* 0x000ee20008000a00 */
[----:B------:R-:W-:Y:S01]  /*03f0*/  ISETP.NE.AND.EX P0, PT, RZ, UR9, PT, P0 ;  /* 0x00000009ff007c0c */ /* 0x000fe2000bf05300 */
[----:B------:R-:W-:Y:S01]  /*0400*/  UPLOP3.LUT UP5, UPT, UPT, UPT, UPT, 0x80, 0x8 ;  /* 0x000000000008789c */ /* 0x000fe20003faf070 */
[----:B---3--:R-:W-:-:S04]  /*0410*/  ISETP.NE.U32.AND P1, PT, RZ, UR4, PT ;  /* 0x00000004ff007c0c */ /* 0x008fc8000bf25070 */
[----:B------:R-:W-:-:S13]  /*0420*/  ISETP.NE.AND.EX P1, PT, RZ, UR5, PT, P1 ;  /* 0x00000005ff007c0c */ /* 0x000fda000bf25310 */
[----:B------:R-:W-:Y:S05]  /*0430*/  @P1 BRA P0, `(.L_x_8) ;  /* 0x0000000000281947 */ /* 0x000fea0000000000 */
[----:B------:R-:W-:Y:S01]  /*0440*/  UISETP.NE.U32.AND UP0, UPT, UR8, URZ, UPT ;  /* 0x000000ff0800728c */ /* 0x000fe2000bf05070 */
[----:B-----5:R-:W-:Y:S01]  /*0450*/  FSETP.NEU.AND P0, PT, R27, RZ, PT ;  /* 0x000000ff1b00720b */ /* 0x020fe20003f0d000 */
[----:B------:R-:W-:Y:S02]  /*0460*/  UISETP.NE.U32.AND UP2, UPT, UR4, URZ, UPT ;  /* 0x000000ff0400728c */ /* 0x000fe4000bf45070 */
[----:B------:R-:W-:Y:S02]  /*0470*/  UISETP.NE.AND.EX UP1, UPT, UR9, URZ, UPT, UP0 ;  /* 0x000000ff0900728c */ /* 0x000fe4000bf25300 */
[----:B------:R-:W-:-:S04]  /*0480*/  UISETP.NE.AND.EX UP0, UPT, UR5, URZ, UPT, UP2 ;  /* 0x000000ff0500728c */ /* 0x000fc8000bf05320 */
[----:B------:R-:W-:-:S04]  /*0490*/  USEL UR4, URZ, 0xffffffff, UP0 ;  /* 0xffffffffff047887 */ /* 0x000fc80008000000 */
[----:B------:R-:W-:Y:S01]  /*04a0*/  VOTEU.ANY UP0, P0 ;  /* 0x0000000000ff7886 */ /* 0x000fe20000000100 */
[----:B------:R-:W-:-:S04]  /*04b0*/  @!UP1 USEL UR4, URZ, 0xffffffff, UP0 ;  /* 0xffffffffff049887 */ /* 0x000fc80008000000 */
[----:B------:R-:W-:-:S04]  /*04c0*/  ULOP3.LUT UR4, UR4, 0x1, URZ, 0xc0, !UPT ;  /* 0x0000000104047892 */ /* 0x000fc8000f8ec0ff */
[----:B------:R-:W-:-:S11]  /*04d0*/  UISETP.NE.U32.AND UP5, UPT, UR4, 0x1, UPT ;  /* 0x000000010400788c */ /* 0x000fd6000bfa5070 */
.L_x_8:
[----:B-1----:R-:W1:Y:S01]  /*04e0*/  SHFL.IDX PT, R2, R50, RZ, 0x1f ;  /* 0x00001fff32027589 */ /* 0x002e6200000e0000 */
[----:B------:R-:W-:-:S04]  /*04f0*/  UISETP.NE.AND UP0, UPT, UR17, 0x2, UPT ;  /* 0x000000021100788c */ /* 0x000fc8000bf05270 */
[----:B------:R-:W-:Y:S01]  /*0500*/  USEL UR48, URZ, 0x1, UP0 ;  /* 0x00000001ff307887 */ /* 0x000fe20008000000 */
[----:B-1----:R-:W-:-:S13]  /*0510*/  ISETP.NE.AND P0, PT, R2, RZ, PT ;  /* 0x000000ff0200720c */ /* 0x002fda0003f05270 */
[----:B------:R-:W-:Y:S05]  /*0520*/  @P0 BRA `(.L_x_9) ;  /* 0x0000000000840947 */ /* 0x000fea0003800000 */
[----:B------:R-:W-:Y:S01]  /*0530*/  ELECT P0, URZ, PT ;  /* 0x0000000000ff782f */ /* 0x000fe20003800000 */
[----:B------:R-:W-:-:S12]  /*0540*/  BSSY.RECONVERGENT B0, `(.L_x_9) ;  /* 0x000001f000007945 */ /* 0x000fd80003800200 */
[----:B------:R-:W-:Y:S05]  /*0550*/  @!P0 BRA `(.L_x_10) ;  /* 0x0000000000748947 */ /* 0x000fea0003800000 */
[----:B------:R-:W1:Y:S01]  /*0560*/  S2UR UR4, SR_CgaCtaId ;  /* 0x00000000000479c3 */ /* 0x000e620000008800 */
[----:B------:R-:W-:Y:S01]  /*0570*/  UMOV UR5, 0x400 ;  /* 0x0000040000057882 */ /* 0x000fe20000000000 */
[----:B------:R-:W-:Y:S01]  /*0580*/  UMOV UR8, 0x1 ;  /* 0x0000000100087882 */ /* 0x000fe20000000000 */
[----:B------:R-:W-:Y:S01]  /*0590*/  UMOV UR6, 0x5 ;  /* 0x0000000500067882 */ /* 0x000fe20000000000 */
[----:B------:R-:W-:-:S04]  /*05a0*/  UIADD3 UR8, UPT, UPT, -UR8, 0x100000, URZ ;  /* 0x0010000008087890 */ /* 0x000fc8000fffe1ff */
[----:B------:R-:W-:Y:S02]  /*05b0*/  USHF.L.U32 UR9, UR8, 0xb, URZ ;  /* 0x0000000b08097899 */ /* 0x000fe400080006ff */
[----:B------:R-:W-:Y:S02]  /*05c0*/  USHF.L.U32 UR8, UR8, 0x1, URZ ;  /* 0x0000000108087899 */ /* 0x000fe400080006ff */
[----:B------:R-:W-:-:S04]  /*05d0*/  UIADD3 UR6, UPT, UPT, -UR6, 0x100000, URZ ;  /* 0x0010000006067890 */ /* 0x000fc8000fffe1ff */
[----:B------:R-:W-:Y:S02]  /*05e0*/  USHF.L.U32 UR7, UR6, 0xb, URZ ;  /* 0x0000000b06077899 */ /* 0x000fe400080006ff */
[----:B------:R-:W-:Y:S02]  /*05f0*/  USHF.L.U32 UR6, UR6, 0x1, URZ ;  /* 0x0000000106067899 */ /* 0x000fe400080006ff */
[----:B-1----:R-:W-:Y:S01]  /*0600*/  ULEA UR4, UR4, UR5, 0x18 ;  /* 0x0000000504047291 */ /* 0x002fe2000f8ec0ff */
[----:B------:R-:W1:Y:S11]  /*0610*/  FENCE.VIEW.ASYNC.S ;  /* 0x00000000000073c6 */ /* 0x000e760000000000 */
[----:B-1----:R1:W3:Y:S01]  /*0620*/  SYNCS.EXCH.64 URZ, [UR4], UR8 ;  /* 0x0000000804ff75b2 */ /* 0x0022e20008000100 */
[----:B------:R1:W4:Y:S01]  /*0630*/  SYNCS.EXCH.64 URZ, [UR4+0x40], UR6 ;  /* 0x0000400604ff75b2 */ /* 0x0003220008000100 */
[----:B------:R1:W1:Y:S01]  /*0640*/  SYNCS.EXCH.64 URZ, [UR4+0x8], UR8 ;  /* 0x0000080804ff75b2 */ /* 0x0002620008000100 */
        /* <DEDUP_REMOVED lines=13> */
[----:B------:R-:W-:Y:S01]  /*0720*/  NOP ;  /* 0x0000000000007918 */ /* 0x000fe20000000000 */
.L_x_10:
[----:B-1----:R-:W-:Y:S05]  /*0730*/  BSYNC.RECONVERGENT B0 ;  /* 0x0000000000007941 */ /* 0x002fea0003800200 */
.L_x_9:
[----:B------:R-:W1:Y:S01]  /*0740*/  SHFL.IDX PT, R2, R50, RZ, 0x1f ;  /* 0x00001fff32027589 */ /* 0x000e6200000e0000 */
[----:B------:R-:W-:Y:S01]  /*0750*/  NOP ;  /* 0x0000000000007918 */ /* 0x000fe20000000000 */
[----:B-1----:R-:W-:-:S13]  /*0760*/  ISETP.NE.AND P0, PT, R2, 0x1, PT ;  /* 0x000000010200780c */ /* 0x002fda0003f05270 */
[----:B------:R-:W-:Y:S05]  /*0770*/  @P0 BRA `(.L_x_11) ;  /* 0x0000000000580947 */ /* 0x000fea0003800000 */
        /* <DEDUP_REMOVED lines=9> */
[----:B------:R-:W-:Y:S01]  /*0810*/  USHF.L.U32 UR6, UR6, 0x1, URZ ;  /* 0x0000000106067899 */ /* 0x000fe200080006ff */
[----:B------:R-:W-:Y:S01]  /*0820*/  ELECT P0, URZ, PT ;  /* 0x0000000000ff782f */ /* 0x000fe20003800000 */
[----:B-1----:R-:W-:Y:S01]  /*0830*/  ULEA UR4, UR4, UR5, 0x18 ;  /* 0x0000000504047291 */ /* 0x002fe2000f8ec0ff */
[----:B------:R-:W1:Y:S11]  /*0840*/  FENCE.VIEW.ASYNC.S ;  /* 0x00000000000073c6 */ /* 0x000e760000000000 */
[----:B-1----:R1:W1:Y:S01]  /*0850*/  SYNCS.EXCH.64 URZ, [UR4+0x80], UR8 ;  /* 0x0000800804ff75b2 */ /* 0x0022620008000100 */
        /* <DEDUP_REMOVED lines=8> */
.L_x_11:
[----:B------:R-:W2:Y:S01]  /*08e0*/  SHFL.IDX PT, R2, R50, RZ, 0x1f ;  /* 0x00001fff32027589 */ /* 0x000ea200000e0000 */
[----:B------:R-:W-:Y:S01]  /*08f0*/  NOP ;  /* 0x0000000000007918 */ /* 0x000fe20000000000 */
[----:B--2---:R-:W-:-:S13]  /*0900*/  ISETP.NE.AND P0, PT, R2, 0x3, PT ;  /* 0x000000030200780c */ /* 0x004fda0003f05270 */
[----:B------:R-:W-:Y:S05]  /*0910*/  @P0 BRA `(.L_x_12) ;  /* 0x0000000000300947 */ /* 0x000fea0003800000 */
[----:B-1----:R-:W1:Y:S01]  /*0920*/  S2UR UR4, SR_CgaCtaId ;  /* 0x00000000000479c3 */ /* 0x002e620000008800 */
[----:B------:R-:W-:Y:S01]  /*0930*/  UMOV UR6, 0x400 ;  /* 0x0000040000067882 */ /* 0x000fe20000000000 */
[----:B------:R-:W-:Y:S01]  /*0940*/  UMOV UR5, 0x20 ;  /* 0x0000002000057882 */ /* 0x000fe20000000000 */
[----:B------:R-:W-:Y:S01]  /*0950*/  ELECT P0, URZ, PT ;  /* 0x0000000000ff782f */ /* 0x000fe20003800000 */
[----:B-1----:R-:W-:Y:S02]  /*0960*/  ULEA UR6, UR4, UR6, 0x18 ;  /* 0x0000000604067291 */ /* 0x002fe4000f8ec0ff */
[----:B------:R-:W-:-:S04]  /*0970*/  UIADD3 UR4, UPT, UPT, -UR5, 0x100000, URZ ;  /* 0x0010000005047890 */ /* 0x000fc8000fffe1ff */
[----:B------:R-:W-:Y:S02]  /*0980*/  USHF.L.U32 UR5, UR4, 0xb, URZ ;  /* 0x0000000b04057899 */ /* 0x000fe400080006ff */
[----:B------:R-:W-:Y:S01]  /*0990*/  USHF.L.U32 UR4, UR4, 0x1, URZ ;  /* 0x0000000104047899 */ /* 0x000fe200080006ff */
[----:B------:R-:W1:Y:S11]  /*09a0*/  FENCE.VIEW.ASYNC.S ;  /* 0x00000000000073c6 */ /* 0x000e760000000000 */
[----:B-1----:R2:W1:Y:S01]  /*09b0*/  SYNCS.EXCH.64 URZ, [UR6+0xc0], UR4 ;  /* 0x0000c00406ff75b2 */ /* 0x0024620008000100 */
[----:B------:R2:W1:Y:S02]  /*09c0*/  SYNCS.EXCH.64 URZ, [UR6+0xc8], UR4 ;  /* 0x0000c80406ff75b2 */ /* 0x0004640008000100 */
[----:B--2---:R-:W-:Y:S01]  /*09d0*/  NOP ;  /* 0x0000000000007918 */ /* 0x004fe20000000000 */
.L_x_12:
[----:B------:R-:W2:Y:S01]  /*09e0*/  SHFL.IDX PT, R2, R50, RZ, 0x1f ;  /* 0x00001fff32027589 */ /* 0x000ea200000e0000 */
[----:B------:R-:W-:Y:S01]  /*09f0*/  NOP ;  /* 0x0000000000007918 */ /* 0x000fe20000000000 */
[----:B--2---:R-:W-:-:S13]  /*0a00*/  ISETP.NE.AND P0, PT, R2, 0x4, PT ;  /* 0x000000040200780c */ /* 0x004fda0003f05270 */
[----:B------:R-:W-:Y:S05]  /*0a10*/  @P0 BRA `(.L_x_13) ;  /* 0x00000000004c0947 */ /* 0x000fea0003800000 */
[----:B-1----:R-:W1:Y:S01]  /*0a20*/  S2UR UR6, SR_CgaCtaId ;  /* 0x00000000000679c3 */ /* 0x002e620000008800 */
[----:B------:R-:W-:Y:S01]  /*0a30*/  UMOV UR4, 0x720 ;  /* 0x0000072000047882 */ /* 0x000fe20000000000 */
[----:B------:R-:W-:Y:S01]  /*0a40*/  UMOV UR5, 0x400 ;  /* 0x0000040000057882 */ /* 0x000fe20000000000 */
[----:B------:R-:W-:Y:S01]  /*0a50*/  USEL UR4, UR4, 0x620, UP5 ;  /* 0x0000062004047887 */ /* 0x000fe2000a800000 */
[----:B------:R-:W-:Y:S01]  /*0a60*/  UMOV UR8, 0x1 ;  /* 0x0000000100087882 */ /* 0x000fe20000000000 */
[----:B------:R-:W-:Y:S01]  /*0a70*/  ELECT P0, URZ, PT ;  /* 0x0000000000ff782f */ /* 0x000fe20003800000 */
[----:B------:R-:W-:-:S04]  /*0a80*/  UIADD3 UR8, UPT, UPT, -UR8, 0x100000, URZ ;  /* 0x0010000008087890 */ /* 0x000fc8000fffe1ff */
[----:B------:R-:W-:Y:S02]  /*0a90*/  USHF.L.U32 UR9, UR8, 0xb, URZ ;  /* 0x0000000b08097899 */ /* 0x000fe400080006ff */
[----:B------:R-:W-:Y:S02]  /*0aa0*/  USHF.L.U32 UR8, UR8, 0x1, URZ ;  /* 0x0000000108087899 */ /* 0x000fe400080006ff */
[----:B-1----:R-:W-:Y:S02]  /*0ab0*/  ULEA UR6, UR6, UR5, 0x18 ;  /* 0x0000000506067291 */ /* 0x002fe4000f8ec0ff */
[----:B------:R-:W-:-:S04]  /*0ac0*/  UIADD3 UR4, UPT, UPT, -UR4, 0x100000, URZ ;  /* 0x0010000004047890 */ /* 0x000fc8000fffe1ff */
[----:B------:R-:W-:Y:S02]  /*0ad0*/  USHF.L.U32 UR5, UR4, 0xb, URZ ;  /* 0x0000000b04057899 */ /* 0x000fe400080006ff */
[----:B------:R-:W-:Y:S01]  /*0ae0*/  USHF.L.U32 UR4, UR4, 0x1, URZ ;  /* 0x0000000104047899 */ /* 0x000fe200080006ff */
[----:B------:R-:W1:Y:S03]  /*0af0*/  FENCE.VIEW.ASYNC.S ;  /* 0x00000000000073c6 */ /* 0x000e660000000000 */
[----:B-1----:R2:W1:Y:S08]  /*0b00*/  SYNCS.EXCH.64 URZ, [UR6+0xd0], UR8 ;  /* 0x0000d00806ff75b2 */ /* 0x0024700008000100 */
[----:B------:R2:W1:Y:S01]  /*0b10*/  SYNCS.EXCH.64 URZ, [UR6+0xe0], UR4 ;  /* 0x0000e00406ff75b2 */ /* 0x0004620008000100 */
[----:B------:R2:W1:Y:S01]  /*0b20*/  SYNCS.EXCH.64 URZ, [UR6+0xd8], UR8 ;  /* 0x0000d80806ff75b2 */ /* 0x0004620008000100 */
[----:B------:R2:W1:Y:S02]  /*0b30*/  SYNCS.EXCH.64 URZ, [UR6+0xe8], UR4 ;  /* 0x0000e80406ff75b2 */ /* 0x0004640008000100 */
[----:B--2---:R-:W-:Y:S01]  /*0b40*/  NOP ;  /* 0x0000000000007918 */ /* 0x004fe20000000000 */
.L_x_13:
[----:B------:R-:W2:Y:S01]  /*0b50*/  SHFL.IDX PT, R2, R50, RZ, 0x1f ;  /* 0x00001fff32027589 */ /* 0x000ea200000e0000 */
[----:B------:R-:W-:Y:S01]  /*0b60*/  NOP ;  /* 0x0000000000007918 */ /* 0x000fe20000000000 */
[----:B--2---:R-:W-:-:S13]  /*0b70*/  ISETP.NE.AND P0, PT, R2, 0x5, PT ;  /* 0x000000050200780c */ /* 0x004fda0003f05270 */
[----:B------:R-:W-:Y:S05]  /*0b80*/  @P0 BRA `(.L_x_14) ;  /* 0x0000000000580947 */ /* 0x000fea0003800000 */
[----:B-1----:R-:W1:Y:S01]  /*0b90*/  S2UR UR4, SR_CgaCtaId ;  /* 0x00000000000479c3 */ /* 0x002e620000008800 */
        /* <DEDUP_REMOVED lines=19> */
[----:B------:R2:W1:Y:S02]  /*0cd0*/  SYNCS.EXCH.64 URZ, [UR4+0x128], UR6 ;  /* 0x0001280604ff75b2 */ /* 0x0004640008000100 */
[----:B--2---:R-:W-:Y:S01]  /*0ce0*/  NOP ;  /* 0x0000000000007918 */ /* 0x004fe20000000000 */
.L_x_14:
[----:B------:R-:W2:Y:S01]  /*0cf0*/  SHFL.IDX PT, R2, R50, RZ, 0x1f ;  /* 0x00001fff32027589 */ /* 0x000ea200000e0000 */
[----:B------:R-:W-:Y:S01]  /*0d00*/  NOP ;  /* 0x0000000000007918 */ /* 0x000fe20000000000 */
[----:B--2---:R-:W-:-:S13]  /*0d10*/  ISETP.NE.AND P0, PT, R2, 0x3, PT ;  /* 0x000000030200780c */ /* 0x004fda0003f05270 */
[----:B------:R-:W-:Y:S05]  /*0d20*/  @P0 BRA `(.L_x_15) ;  /* 0x0000000000380947 */ /* 0x000fea0003800000 */
[----:B------:R-:W2:Y:S01]  /*0d30*/  S2UR UR5, SR_CgaCtaId ;  /* 0x00000000000579c3 */ /* 0x000ea20000008800 */
[----:B-1----:R-:W-:Y:S01]  /*0d40*/  UMOV UR4, 0x400 ;  /* 0x0000040000047882 */ /* 0x002fe20000000000 */
[----:B------:R-:W-:Y:S01]  /*0d50*/  UMOV UR6, 0x20 ;  /* 0x0000002000067882 */ /* 0x000fe20000000000 */
[----:B------:R-:W-:Y:S01]  /*0d60*/  ELECT P0, URZ, PT ;  /* 0x0000000000ff782f */ /* 0x000fe20003800000 */
[----:B------:R-:W-:-:S04]  /*0d70*/  UIADD3 UR6, UPT, UPT, -UR6, 0x100000, URZ ;  /* 0x0010000006067890 */ /* 0x000fc8000fffe1ff */
[----:B------:R-:W-:Y:S02]  /*0d80*/  USHF.L.U32 UR7, UR6, 0xb, URZ ;  /* 0x0000000b06077899 */ /* 0x000fe400080006ff */
[----:B------:R-:W-:Y:S02]  /*0d90*/  USHF.L.U32 UR6, UR6, 0x1, URZ ;  /* 0x0000000106067899 */ /* 0x000fe400080006ff */
[----:B--2---:R-:W-:Y:S01]  /*0da0*/  ULEA UR4, UR5, UR4, 0x18 ;  /* 0x0000000405047291 */ /* 0x004fe2000f8ec0ff */
[----:B------:R-:W1:Y:S11]  /*0db0*/  FENCE.VIEW.ASYNC.S ;  /* 0x00000000000073c6 */ /* 0x000e760000000000 */
[----:B-1----:R2:W1:Y:S01]  /*0dc0*/  SYNCS.EXCH.64 URZ, [UR4+0x130], UR6 ;  /* 0x0001300604ff75b2 */ /* 0x0024620008000100 */
[----:B------:R2:W1:Y:S01]  /*0dd0*/  SYNCS.EXCH.64 URZ, [UR4+0x140], UR6 ;  /* 0x0001400604ff75b2 */ /* 0x0004620008000100 */
[----:B------:R2:W1:Y:S01]  /*0de0*/  SYNCS.EXCH.64 URZ, [UR4+0x138], UR6 ;  /* 0x0001380604ff75b2 */ /* 0x0004620008000100 */
[----:B------:R2:W1:Y:S02]  /*0df0*/  SYNCS.EXCH.64 URZ, [UR4+0x148], UR6 ;  /* 0x0001480604ff75b2 */ /* 0x0004640008000100 */
[----:B--2---:R-:W-:Y:S01]  /*0e00*/  NOP ;  /* 0x0000000000007918 */ /* 0x004fe20000000000 */
.L_x_15:
[----:B------:R-:W2:Y:S01]  /*0e10*/  LDCU UR33, c[0x0][0x36c] ;  /* 0x00006d80ff2177ac */ /* 0x000ea20008000800 */
[----:B------:R-:W-:Y:S01]  /*0e20*/  ISETP.NE.OR P3, PT, R0, 0x2, !P3 ;  /* 0x000000020000780c */ /* 0x000fe20005f65670 */
[----:B------:R-:W-:Y:S01]  /*0e30*/  NOP ;  /* 0x0000000000007918 */ /* 0x000fe20000000000 */
[----:B------:R-:W-:Y:S01]  /*0e40*/  LOP3.LUT R0, R60, 0x1f, RZ, 0xc0, !PT ;  /* 0x0000001f3c007812 */ /* 0x000fe200078ec0ff */
[----:B------:R-:W-:Y:S02]  /*0e50*/  UISETP.NE.AND UP6, UPT, UR17, URZ, UPT ;  /* 0x000000ff1100728c */ /* 0x000fe4000bfc5270 */
[----:B--2---:R-:W-:-:S09]  /*0e60*/  UISETP.EQ.U32.AND UP0, UPT, UR33, 0x1, UPT ;  /* 0x000000012100788c */ /* 0x004fd2000bf02070 */
[----:B------:R-:W-:Y:S05]  /*0e70*/  BRA.U !UP0, `(.L_x_16) ;  /* 0x0000000108087547 */ /* 0x000fea000b800000 */
[----:B-1-34-:R-:W-:Y:S01]  /*0e80*/  UCGABAR_ARV ;  /* 0x00000000000079c7 */ /* 0x01afe20008000000 */
[----:B------:R-:W-:Y:S05]  /*0e90*/  BRA `(.L_x_17) ;  /* 0x0000000000047947 */ /* 0x000fea0003800000 */
.L_x_16:
[----:B-1-34-:R-:W-:Y:S01]  /*0ea0*/  NOP ;  /* 0x0000000000007918 */ /* 0x01afe20000000000 */
.L_x_17:
[----:B------:R-:W1:Y:S01]  /*0eb0*/  S2UR UR16, SR_CTAID.X ;  /* 0x00000000001079c3 */ /* 0x000e620000002500 */
[----:B------:R-:W-:-:S05]  /*0ec0*/  CS2R.32 R52, SR_CgaSize ;  /* 0x0000000000347805 */ /* 0x000fca0000008a00 */
[----:B------:R-:W-:-:S05]  /*0ed0*/  IMAD R52, R52, -0xa0, RZ ;  /* 0xffffff6034347824 */ /* 0x000fca00078e02ff */
[----:B------:R-:W-:-:S14]  /*0ee0*/  R2UR UR5, R52 ;  /* 0x00000000340572ca */ /* 0x000fdc00000e0000 */
[----:B------:R-:W2:Y:S01]  /*0ef0*/  LDCU UR5, c[0x0][UR5+0x2b0] ;  /* 0x00005600050577ac */ /* 0x000ea20008000800 */
[----:B------:R-:W-:-:S05]  /*0f00*/  CS2R.32 R52, SR_CgaSize ;  /* 0x0000000000347805 */ /* 0x000fca0000008a00 */
[----:B------:R-:W-:-:S05]  /*0f10*/  IMAD R52, R52, -0xa0, RZ ;  /* 0xffffff6034347824 */ /* 0x000fca00078e02ff */
[----:B------:R-:W-:-:S14]  /*0f20*/  R2UR UR4, R52 ;  /* 0x00000000340472ca */ /* 0x000fdc00000e0000 */
[----:B------:R-:W3:Y:S01]  /*0f30*/  LDCU UR4, c[0x0][UR4+0x2b4] ;  /* 0x00005680040477ac */ /* 0x000ee20008000800 */
[----:B------:R-:W4:Y:S01]  /*0f40*/  S2UR UR20, SR_CTAID.Y ;  /* 0x00000000001479c3 */ /* 0x000f220000002600 */
[----:B------:R-:W-:-:S05]  /*0f50*/  CS2R.32 R52, SR_CgaSize ;  /* 0x0000000000347805 */ /* 0x000fca0000008a00 */
[----:B------:R-:W-:-:S05]  /*0f60*/  IMAD R52, R52, -0xa0, RZ ;  /* 0xffffff6034347824 */ /* 0x000fca00078e02ff */
[----:B------:R-:W-:-:S14]  /*0f70*/  R2UR UR7, R52 ;  /* 0x00000000340772ca */ /* 0x000fdc00000e0000 */
[----:B------:R-:W3:Y:S01]  /*0f80*/  LDCU UR7, c[0x0][UR7+0x2a0] ;  /* 0x00005400070777ac */ /* 0x000ee20008000800 */
[----:B------:R-:W-:-:S05]  /*0f90*/  CS2R.32 R52, SR_CgaSize ;  /* 0x0000000000347805 */ /* 0x000fca0000008a00 */
[----:B------:R-:W-:-:S05]  /*0fa0*/  IMAD R52, R52, -0xa0, RZ ;  /* 0xffffff6034347824 */ /* 0x000fca00078e02ff */
[----:B------:R-:W-:-:S14]  /*0fb0*/  R2UR UR8, R52 ;  /* 0x00000000340872ca */ /* 0x000fdc00000e0000 */
[----:B------:R-:W3:Y:S01]  /*0fc0*/  LDCU UR8, c[0x0][UR8+0x2a4] ;  /* 0x00005480080877ac */ /* 0x000ee20008000800 */
[----:B------:R-:W3:Y:S01]  /*0fd0*/  S2UR UR6, SR_CgaCtaId ;  /* 0x00000000000679c3 */ /* 0x000ee20000008800 */
[----:B------:R-:W3:Y:S01]  /*0fe0*/  LDCU UR21, c[0x0][0xb24] ;  /* 0x00016480ff1577ac */ /* 0x000ee20008000800 */
[----:B------:R-:W3:Y:S01]  /*0ff0*/  LDCU UR42, c[0x0][0xb24] ;  /* 0x00016480ff2a77ac */ /* 0x000ee20008000800 */
[----:B-1----:R-:W-:Y:S01]  /*1000*/  I2FP.F32.U32 R3, UR16 ;  /* 0x0000001000037c45 */ /* 0x002fe20008201000 */
[----:B------:R-:W1:Y:S04]  /*1010*/  LDCU UR29, c[0x0][0xb30] ;  /* 0x00016600ff1d77ac */ /* 0x000e680008000800 */
[----:B--2---:R-:W-:Y:S01]  /*1020*/  FMUL R3, R3, UR5 ;  /* 0x0000000503037c20 */ /* 0x004fe20008400000 */
[----:B------:R-:W-:Y:S01]  /*1030*/  UMOV UR14, 0x55 ;  /* 0x00000055000e7882 */ /* 0x000fe20000000000 */
[----:B------:R-:W-:Y:S01]  /*1040*/  UMOV UR15, 0x3 ;  /* 0x00000003000f7882 */ /* 0x000fe20000000000 */
[----:B----4-:R-:W-:-:S03]  /*1050*/  I2FP.F32.U32 R2, UR20 ;  /* 0x0000001400027c45 */ /* 0x010fc60008201000 */
[----:B------:R-:W2:Y:S02]  /*1060*/  F2I.U32.TRUNC.NTZ R3, R3 ;  /* 0x0000000300037305 */ /* 0x000ea4000020f000 */
[----:B---3--:R-:W-:Y:S01]  /*1070*/  FMUL R2, R2, UR4 ;  /* 0x0000000402027c20 */ /* 0x008fe20008400000 */
[----:B------:R-:W-:Y:S02]  /*1080*/  ULOP3.LUT UR50, UR6, 0x1, URZ, 0xc0, !UPT ;  /* 0x0000000106327892 */ /* 0x000fe4000f8ec0ff */
[----:B------:R-:W-:-:S03]  /*1090*/  USHF.R.U32.HI UR32, URZ, 0x1, UR6 ;  /* 0x00000001ff207899 */ /* 0x000fc60008011606 */
[----:B------:R-:W3:Y:S01]  /*10a0*/  F2I.U32.TRUNC.NTZ R2, R2 ;  /* 0x0000000200027305 */ /* 0x000ee2000020f000 */
[----:B------:R-:W-:Y:S02]  /*10b0*/  USHF.L.U32 UR31, UR6, 0x9, URZ ;  /* 0x00000009061f7899 */ /* 0x000fe400080006ff */
[----:B------:R-:W-:Y:S02]  /*10c0*/  USHF.L.U32 UR30, UR6, 0xc, URZ ;  /* 0x0000000c061e7899 */ /* 0x000fe400080006ff */
[----:B------:R-:W-:Y:S01]  /*10d0*/  ULOP3.LUT UR5, UR6, 0x6, URZ, 0xc0, !UPT ;  /* 0x0000000606057892 */ /* 0x000fe2000f8ec0ff */
[----:B--2---:R-:W-:Y:S01]  /*10e0*/  R2UR UR4, R3 ;  /* 0x00000000030472ca */ /* 0x004fe200000e0000 */
[----:B------:R-:W-:Y:S02]  /*10f0*/  UISETP.GT.U32.AND UP1, UPT, UR50, 0xffff, UPT ;  /* 0x0000ffff3200788c */ /* 0x000fe4000bf24070 */
[----:B------:R-:W-:Y:S02]  /*1100*/  UISETP.GT.U32.AND UP0, UPT, UR5, 0xffff, UPT ;  /* 0x0000ffff0500788c */ /* 0x000fe4000bf04070 */
[----:B------:R-:W-:-:S02]  /*1110*/  USEL UR27, UR50, 0xffff, !UP1 ;  /* 0x0000ffff321b7887 */ /* 0x000fc4000c800000 */
[----:B------:R-:W-:Y:S01]  /*1120*/  USEL UR26, UR5, 0xffff, !UP0 ;  /* 0x0000ffff051a7887 */ /* 0x000fe2000c000000 */
[----:B---3--:R-:W-:Y:S02]  /*1130*/  R2UR UR6, R2 ;  /* 0x00000000020672ca */ /* 0x008fe400000e0000 */
[----:B------:R-:W-:-:S03]  /*1140*/  PRMT R2, RZ, 0x7610, R2 ;  /* 0x00007610ff027816 */ /* 0x000fc60000000002 */
[----:B------:R-:W-:-:S04]  /*1150*/  UIADD3 UR5, UPT, UPT, -UR4, URZ, URZ ;  /* 0x000000ff04057290 */ /* 0x000fc8000fffe1ff */
[----:B------:R-:W-:-:S04]  /*1160*/  UIMAD UR5, UR7, UR5, UR16 ;  /* 0x00000005070572a4 */ /* 0x000fc8000f8e0210 */
[----:B------:R-:W-:Y:S02]  /*1170*/  UIADD3 UR4, UPT, UPT, -UR6, URZ, URZ ;  /* 0x000000ff06047290 */ /* 0x000fe4000fffe1ff */
[----:B------:R-:W-:Y:S02]  /*1180*/  IMAD.U32 R52, RZ, RZ, UR5 ;  /* 0x00000005ff347e24 */ /* 0x000fe4000f8e00ff */
[----:B------:R-:W-:-:S06]  /*1190*/  UIMAD UR4, UR8, UR4, UR20 ;  /* 0x00000004080472a4 */ /* 0x000fcc000f8e0214 */
[----:B------:R-:W-:Y:S01]  /*11a0*/  IMAD.U32 R51, RZ, RZ, UR4 ;  /* 0x00000004ff337e24 */ /* 0x000fe2000f8e00ff */
[----:B-1----:R-:W-:Y:S06]  /*11b0*/  BRA.U UP6, `(.L_x_18) ;  /* 0x0000000106747547 */ /* 0x002fec000b800000 */
[----:B------:R-:W-:Y:S02]  /*11c0*/  R2UR UR4, R51 ;  /* 0x00000000330472ca */ /* 0x000fe400000e0000 */
[----:B------:R-:W-:-:S11]  /*11d0*/  R2UR UR7, R52 ;  /* 0x00000000340772ca */ /* 0x000fd600000e0000 */
[----:B------:R-:W-:Y:S02]  /*11e0*/  UISETP.NE.AND UP2, UPT, UR4, 0x2, UPT ;  /* 0x000000020400788c */ /* 0x000fe4000bf45270 */
[----:B------:R-:W-:Y:S02]  /*11f0*/  UISETP.NE.AND UP4, UPT, UR4, URZ, UPT ;  /* 0x000000ff0400728c */ /* 0x000fe4000bf85270 */
[----:B------:R-:W-:Y:S02]  /*1200*/  UISETP.NE.AND UP0, UPT, UR4, 0x1, UPT ;  /* 0x000000010400788c */ /* 0x000fe4000bf05270 */
[----:B------:R-:W-:Y:S02]  /*1210*/  UISETP.NE.AND UP1, UPT, UR4, 0x3, UPT ;  /* 0x000000030400788c */ /* 0x000fe4000bf25270 */
[----:B------:R-:W-:Y:S02]  /*1220*/  USEL UR4, URZ, 0x10, UP2 ;  /* 0x00000010ff047887 */ /* 0x000fe40009000000 */
[----:B------:R-:W-:-:S02]  /*1230*/  USEL UR12, URZ, 0x20, UP2 ;  /* 0x00000020ff0c7887 */ /* 0x000fc40009000000 */
[----:B------:R-:W-:Y:S02]  /*1240*/  UISETP.NE.AND UP3, UPT, UR7, URZ, UPT ;  /* 0x000000ff0700728c */ /* 0x000fe4000bf65270 */
[----:B------:R-:W-:Y:S02]  /*1250*/  USEL UR5, URZ, 0x4, UP0 ;  /* 0x00000004ff057887 */ /* 0x000fe40008000000 */
[----:B------:R-:W-:Y:S02]  /*1260*/  UISETP.NE.AND UP2, UPT, UR7, URZ, UP4 ;  /* 0x000000ff0700728c */ /* 0x000fe4000a745270 */
[----:B------:R-:W-:Y:S02]  /*1270*/  USEL UR11, URZ, 0x8, UP0 ;  /* 0x00000008ff0b7887 */ /* 0x000fe40008000000 */
[----:B------:R-:W-:Y:S02]  /*1280*/  UISETP.NE.AND UP0, UPT, UR7, 0x1, UPT ;  /* 0x000000010700788c */ /* 0x000fe4000bf05270 */
[----:B------:R-:W-:-:S02]  /*1290*/  USEL UR6, URZ, 0x2, UP4 ;  /* 0x00000002ff067887 */ /* 0x000fc4000a000000 */
[----:B------:R-:W-:Y:S02]  /*12a0*/  USEL UR7, URZ, 0x40, UP1 ;  /* 0x00000040ff077887 */ /* 0x000fe40008800000 */
[----:B------:R-:W-:Y:S02]  /*12b0*/  USEL UR10, URZ, 0x1, UP2 ;  /* 0x00000001ff0a7887 */ /* 0x000fe40009000000 */
[----:B------:R-:W-:Y:S02]  /*12c0*/  USEL UR8, UR5, 0x4, UP3 ;  /* 0x0000000405087887 */ /* 0x000fe40009800000 */
[----:B------:R-:W-:Y:S02]  /*12d0*/  USEL UR4, UR4, 0x10, UP3 ;  /* 0x0000001004047887 */ /* 0x000fe40009800000 */
[----:B------:R-:W-:Y:S02]  /*12e0*/  USEL UR9, UR7, 0x40, UP3 ;  /* 0x0000004007097887 */ /* 0x000fe40009800000 */
[----:B------:R-:W-:-:S02]  /*12f0*/  USEL UR5, UR6, 0x2, UP0 ;  /* 0x0000000206057887 */ /* 0x000fc40008000000 */
[----:B------:R-:W-:Y:S02]  /*1300*/  UIADD3 UR4, UPT, UPT, UR4, UR8, UR10 ;  /* 0x0000000804047290 */ /* 0x000fe4000fffe00a */
[----:B------:R-:W-:Y:S02]  /*1310*/  USEL UR13, URZ, 0x80, UP1 ;  /* 0x00000080ff0d7887 */ /* 0x000fe40008800000 */
[----:B------:R-:W-:Y:S02]  /*1320*/  USEL UR7, UR11, 0x8, UP0 ;  /* 0x000000080b077887 */ /* 0x000fe40008000000 */
[----:B------:R-:W-:Y:S02]  /*1330*/  USEL UR6, UR12, 0x20, UP0 ;  /* 0x000000200c067887 */ /* 0x000fe40008000000 */
[----:B------:R-:W-:Y:S02]  /*1340*/  UIADD3 UR4, UPT, UPT, UR5, UR9, UR4 ;  /* 0x0000000905047290 */ /* 0x000fe4000fffe004 */
[----:B------:R-:W-:-:S02]  /*1350*/  USEL UR5, UR13, 0x80, UP0 ;  /* 0x000000800d057887 */ /* 0x000fc40008000000 */
[----:B------:R-:W-:-:S04]  /*1360*/  UIADD3 UR4, UPT, UPT, UR6, UR7, UR4 ;  /* 0x0000000706047290 */ /* 0x000fc8000fffe004 */
[----:B------:R-:W-:-:S06]  /*1370*/  UIADD3 UR4, UPT, UPT, UR4, UR5, URZ ;  /* 0x0000000504047290 */ /* 0x000fcc000fffe0ff */
[----:B------:R-:W-:-:S07]  /*1380*/  IMAD.U32 R2, RZ, RZ, UR4 ;  /* 0x00000004ff027e24 */ /* 0x000fce000f8e00ff */
.L_x_18:
[----:B------:R-:W1:Y:S01]  /*1390*/  S2UR UR36, SR_CTAID.Z ;  /* 0x00000000002479c3 */ /* 0x000e620000002700 */
[----:B------:R-:W-:Y:S02]  /*13a0*/  UISETP.GE.AND UP0, UPT, UR21, 0x1, UPT ;  /* 0x000000011500788c */ /* 0x000fe4000bf06270 */
[----:B------:R-:W-:Y:S02]  /*13b0*/  ULOP3.LUT UR27, UR27, 0xffff, URZ, 0xc0, !UPT ;  /* 0x0000ffff1b1b7892 */ /* 0x000fe4000f8ec0ff */
[----:B------:R-:W-:Y:S02]  /*13c0*/  ULOP3.LUT UR26, UR26, 0xffff, URZ, 0xc0, !UPT ;  /* 0x0000ffff1a1a7892 */ /* 0x000fe4000f8ec0ff */
[----:B------:R-:W-:Y:S02]  /*13d0*/  UISETP.NE.AND UP3, UPT, UR17, 0x2, UPT ;  /* 0x000000021100788c */ /* 0x000fe4000bf65270 */
[----:B------:R-:W-:Y:S02]  /*13e0*/  ULOP3.LUT UR31, UR31, 0xc00, URZ, 0xc0, !UPT ;  /* 0x00000c001f1f7892 */ /* 0x000fe4000f8ec0ff */
[----:B------:R-:W-:-:S02]  /*13f0*/  ULOP3.LUT UR30, UR30, 0x1000, URZ, 0xc0, !UPT ;  /* 0x000010001e1e7892 */ /* 0x000fc4000f8ec0ff */
[----:B------:R-:W-:Y:S02]  /*1400*/  USHF.L.U32 UR27, UR14, UR27, URZ ;  /* 0x0000001b0e1b7299 */ /* 0x000fe400080006ff */
[----:B------:R-:W-:Y:S01]  /*1410*/  USHF.L.U32 UR26, UR15, UR26, URZ ;  /* 0x0000001a0f1a7299 */ /* 0x000fe200080006ff */
[----:B------:R-:W-:Y:S11]  /*1420*/  BRA.U !UP0, `(.L_x_19) ;  /* 0x0000000108d47547 */ /* 0x000ff6000b800000 */
[----:B------:R-:W2:Y:S01]  /*1430*/  LDCU.128 UR12, c[0x0][0xb10] ;  /* 0x00016200ff0c77ac */ /* 0x000ea20008000c00 */
[----:B------:R-:W3:Y:S01]  /*1440*/  LDCU UR6, c[0x0][0x370] ;  /* 0x00006e00ff0677ac */ /* 0x000ee20008000800 */
[----:B------:R-:W4:Y:S01]  /*1450*/  LDCU UR5, c[0x0][0x374] ;  /* 0x00006e80ff0577ac */ /* 0x000f220008000800 */
[----:B------:R-:W1:Y:S01]  /*1460*/  LDCU UR28, c[0x0][0xb0c] ;  /* 0x00016180ff1c77ac */ /* 0x000e620008000800 */
[----:B------:R-:W1:Y:S01]  /*1470*/  LDCU UR7, c[0x0][0xb20] ;  /* 0x00016400ff0777ac */ /* 0x000e620008000800 */
[----:B------:R-:W1:Y:S01]  /*1480*/  LDCU.64 UR8, c[0x0][0xb28] ;  /* 0x00016500ff0877ac */ /* 0x000e620008000a00 */
[----:B--2---:R-:W-:Y:S02]  /*1490*/  UISETP.NE.AND UP0, UPT, UR14, 0x1, UPT ;  /* 0x000000010e00788c */ /* 0x004fe4000bf05270 */
[----:B----4-:R-:W-:Y:S02]  /*14a0*/  UIMAD.WIDE.U32 UR10, UR5, UR15, URZ ;  /* 0x0000000f050a72a5 */ /* 0x010fe4000f8e00ff */
[----:B---3--:R-:W-:-:S02]  /*14b0*/  UIMAD.WIDE.U32 UR22, UR6, UR12, URZ ;  /* 0x0000000c061672a5 */ /* 0x008fc4000f8e00ff */
[----:B-1----:R-:W-:Y:S02]  /*14c0*/  UISETP.NE.AND UP1, UPT, UR28, 0x1, UPT ;  /* 0x000000011c00788c */ /* 0x002fe4000bf25270 */
[----:B------:R-:W-:Y:S01]  /*14d0*/  UISETP.NE.AND UP2, UPT, UR21, 0x1, UPT ;  /* 0x000000011500788c */ /* 0x000fe2000bf45270 */
[----:B------:R-:W-:Y:S02]  /*14e0*/  UMOV UR10, UR11 ;  /* 0x0000000b000a7c82 */ /* 0x000fe40008000000 */
[----:B------:R-:W-:Y:S01]  /*14f0*/  UMOV UR22, UR23 ;  /* 0x0000001700167c82 */ /* 0x000fe20008000000 */
[----:B------:R-:W-:Y:S02]  /*1500*/  @UP0 USHF.R.U32.HI UR5, URZ, UR7, UR10 ;  /* 0x00000007ff050299 */ /* 0x000fe4000801160a */
[----:B------:R-:W-:Y:S02]  /*1510*/  UIMAD.WIDE.U32 UR24, UR20, UR15, URZ ;  /* 0x0000000f141872a5 */ /* 0x000fe4000f8e00ff */
[----:B------:R-:W-:-:S02]  /*1520*/  UIMAD.WIDE.U32 UR10, UR5, UR8, URZ ;  /* 0x00000008050a72a5 */ /* 0x000fc4000f8e00ff */
[----:B------:R-:W-:Y:S02]  /*1530*/  @UP1 USHF.R.U32.HI UR6, URZ, UR13, UR22 ;  /* 0x0000000dff061299 */ /* 0x000fe40008011616 */
[----:B------:R-:W-:Y:S02]  /*1540*/  UIMAD.WIDE.U32 UR18, UR16, UR12, URZ ;  /* 0x0000000c101272a5 */ /* 0x000fe4000f8e00ff */
[----:B------:R-:W-:Y:S01]  /*1550*/  UIMAD.WIDE.U32 UR22, UR6, UR8, URZ ;  /* 0x00000008061672a5 */ /* 0x000fe2000f8e00ff */
[----:B------:R-:W-:Y:S01]  /*1560*/  UMOV UR4, UR25 ;  /* 0x0000001900047c82 */ /* 0x000fe20008000000 */
[----:B------:R-:W-:Y:S01]  /*1570*/  UMOV UR10, UR11 ;  /* 0x0000000b000a7c82 */ /* 0x000fe20008000000 */
[----:B------:R-:W-:Y:S02]  /*1580*/  USHF.R.U32.HI UR4, URZ, UR7, UR4 ;  /* 0x00000007ff047299 */ /* 0x000fe40008011604 */
[----:B------:R-:W-:Y:S02]  /*1590*/  @UP2 USHF.R.U32.HI UR5, URZ, UR9, UR10 ;  /* 0x00000009ff052299 */ /* 0x000fe4000801160a */
[----:B------:R-:W-:Y:S01]  /*15a0*/  UMOV UR7, UR23 ;  /* 0x0000001700077c82 */ /* 0x000fe20008000000 */
[----:B------:R-:W-:Y:S01]  /*15b0*/  UMOV UR18, UR19 ;  /* 0x0000001300127c82 */ /* 0x000fe20008000000 */
[----:B------:R-:W-:-:S02]  /*15c0*/  @UP2 USHF.R.U32.HI UR6, URZ, UR9, UR7 ;  /* 0x00000009ff062299 */ /* 0x000fc40008011607 */
[----:B------:R-:W-:Y:S02]  /*15d0*/  USHF.R.U32.HI UR13, URZ, UR13, UR18 ;  /* 0x0000000dff0d7299 */ /* 0x000fe40008011612 */
[----:B------:R-:W-:Y:S02]  /*15e0*/  USEL UR4, UR20, UR4, !UP0 ;  /* 0x0000000414047287 */ /* 0x000fe4000c000000 */
[----:B------:R-:W-:Y:S02]  /*15f0*/  UIMAD UR7, UR5, UR21, URZ ;  /* 0x00000015050772a4 */ /* 0x000fe4000f8e02ff */
[----:B------:R-:W-:Y:S02]  /*1600*/  USEL UR5, UR16, UR13, !UP1 ;  /* 0x0000000d10057287 */ /* 0x000fe4000c800000 */
[----:B------:R-:W-:Y:S02]  /*1610*/  UIMAD UR12, UR6, UR21, URZ ;  /* 0x00000015060c72a4 */ /* 0x000fe4000f8e02ff */
[----:B------:R-:W-:-:S02]  /*1620*/  UISETP.GE.AND UP0, UPT, UR4, UR7, UPT ;  /* 0x000000070400728c */ /* 0x000fc4000bf06270 */
[----:B------:R-:W-:Y:S02]  /*1630*/  UIMAD.WIDE.U32 UR10, UR4, UR8, URZ ;  /* 0x00000008040a72a5 */ /* 0x000fe4000f8e00ff */
[----:B------:R-:W-:Y:S02]  /*1640*/  UISETP.GE.OR UP0, UPT, UR5, UR12, UP0 ;  /* 0x0000000c0500728c */ /* 0x000fe40008706670 */
[----:B------:R-:W-:Y:S02]  /*1650*/  UIMAD.WIDE.U32 UR12, UR5, UR8, URZ ;  /* 0x00000008050c72a5 */ /* 0x000fe4000f8e00ff */
[----:B------:R-:W-:Y:S01]  /*1660*/  UIADD3 UR10, UPT, UPT, -UR4, URZ, URZ ;  /* 0x000000ff040a7290 */ /* 0x000fe2000fffe1ff */
[----:B------:R-:W-:Y:S01]  /*1670*/  UMOV UR8, UR11 ;  /* 0x0000000b00087c82 */ /* 0x000fe20008000000 */
[----:B------:R-:W-:Y:S02]  /*1680*/  UIADD3 UR11, UPT, UPT, -UR5, URZ, URZ ;  /* 0x000000ff050b7290 */ /* 0x000fe4000fffe1ff */
[----:B------:R-:W-:-:S03]  /*1690*/  USHF.R.U32.HI UR8, URZ, UR9, UR8 ;  /* 0x00000009ff087299 */ /* 0x000fc60008011608 */
[----:B------:R-:W-:Y:S01]  /*16a0*/  @!UP0 UMOV UR7, UR13 ;  /* 0x0000000d00078c82 */ /* 0x000fe20008000000 */
[----:B------:R-:W-:Y:S02]  /*16b0*/  UIMAD UR20, UR14, UR10, UR20 ;  /* 0x0000000a0e1472a4 */ /* 0x000fe4000f8e0214 */
[----:B------:R-:W-:Y:S02]  /*16c0*/  USEL UR8, UR4, UR8, !UP2 ;  /* 0x0000000804087287 */ /* 0x000fe4000d000000 */
[----:B------:R-:W-:Y:S02]  /*16d0*/  @!UP0 USHF.R.U32.HI UR7, URZ, UR9, UR7 ;  /* 0x00000009ff078299 */ /* 0x000fe40008011607 */
[----:B------:R-:W-:Y:S02]  /*16e0*/  UIADD3 UR9, UPT, UPT, -UR8, URZ, URZ ;  /* 0x000000ff08097290 */ /* 0x000fe4000fffe1ff */
[----:B------:R-:W-:Y:S02]  /*16f0*/  @!UP0 USEL UR7, UR5, UR7, !UP2 ;  /* 0x0000000705078287 */ /* 0x000fe4000d000000 */
[----:B------:R-:W-:-:S02]  /*1700*/  UIMAD UR9, UR21, UR9, UR4 ;  /* 0x00000009150972a4 */ /* 0x000fc4000f8e0204 */
[----:B------:R-:W-:Y:S02]  /*1710*/  @!UP0 UIADD3 UR8, UPT, UPT, UR8, -UR7, URZ ;  /* 0x8000000708088290 */ /* 0x000fe4000fffe0ff */
[----:B------:R-:W-:Y:S02]  /*1720*/  @!UP0 UIMAD UR6, UR9, UR6, UR7 ;  /* 0x00000006090682a4 */ /* 0x000fe4000f8e0207 */
[----:B------:R-:W-:Y:S02]  /*1730*/  @!UP0 UIMAD UR4, UR8, UR21, UR5 ;  /* 0x00000015080482a4 */ /* 0x000fe4000f8e0205 */
[----:B------:R-:W-:Y:S02]  /*1740*/  UIMAD UR16, UR28, UR11, UR16 ;  /* 0x0000000b1c1072a4 */ /* 0x000fe4000f8e0210 */
[----:B------:R-:W-:Y:S01]  /*1750*/  UIMAD UR20, UR4, UR14, UR20 ;  /* 0x0000000e041472a4 */ /* 0x000fe2000f8e0214 */
[----:B------:R-:W-:Y:S02]  /*1760*/  @!UP0 UMOV UR5, UR6 ;  /* 0x0000000600058c82 */ /* 0x000fe40008000000 */
[----:B------:R-:W-:-:S12]  /*1770*/  UIMAD UR16, UR5, UR28, UR16 ;  /* 0x0000001c051072a4 */ /* 0x000fd8000f8e0210 */
.L_x_19:
[----:B------:R-:W-:-:S09]  /*1780*/  UISETP.NE.AND UP0, UPT, UR29, 0x1, UPT ;  /* 0x000000011d00788c */ /* 0x000fd2000bf05270 */
[----:B------:R-:W-:Y:S05]  /*1790*/  BRA.U UP0, `(.L_x_20) ;  /* 0x0000000100447547 */ /* 0x000fea000b800000 */
[----:B------:R-:W2:Y:S01]  /*17a0*/  LDCU.128 UR8, c[0x0][0xb10] ;  /* 0x00016200ff0877ac */ /* 0x000ea20008000c00 */
[----:B------:R-:W3:Y:S01]  /*17b0*/  LDCU UR12, c[0x0][0xb0c] ;  /* 0x00016180ff0c77ac */ /* 0x000ee20008000800 */
[----:B------:R-:W4:Y:S01]  /*17c0*/  LDCU UR13, c[0x0][0xb20] ;  /* 0x00016400ff0d77ac */ /* 0x000f220008000800 */
[----:B--2---:R-:W-:Y:S02]  /*17d0*/  UIMAD.WIDE.U32 UR6, UR16, UR8, URZ ;  /* 0x00000008100672a5 */ /* 0x004fe4000f8e00ff */
[----:B------:R-:W-:Y:S02]  /*17e0*/  UIMAD.WIDE.U32 UR4, UR20, UR11, URZ ;  /* 0x0000000b140472a5 */ /* 0x000fe4000f8e00ff */
[----:B---3--:R-:W-:Y:S02]  /*17f0*/  UISETP.NE.AND UP1, UPT, UR12, 0x1, UPT ;  /* 0x000000010c00788c */ /* 0x008fe4000bf25270 */
[----:B------:R-:W-:Y:S01]  /*1800*/  UISETP.NE.AND UP0, UPT, UR10, 0x1, UPT ;  /* 0x000000010a00788c */ /* 0x000fe2000bf05270 */
[----:B------:R-:W-:-:S02]  /*1810*/  UMOV UR6, UR7 ;  /* 0x0000000700067c82 */ /* 0x000fc40008000000 */
[----:B------:R-:W-:Y:S01]  /*1820*/  UMOV UR4, UR5 ;  /* 0x0000000500047c82 */ /* 0x000fe20008000000 */
[----:B------:R-:W-:Y:S02]  /*1830*/  USHF.R.U32.HI UR6, URZ, UR9, UR6 ;  /* 0x00000009ff067299 */ /* 0x000fe40008011606 */
[----:B----4-:R-:W-:Y:S02]  /*1840*/  USHF.R.U32.HI UR4, URZ, UR13, UR4 ;  /* 0x0000000dff047299 */ /* 0x010fe40008011604 */
[----:B------:R-:W-:Y:S02]  /*1850*/  USEL UR5, UR16, UR6, !UP1 ;  /* 0x0000000610057287 */ /* 0x000fe4000c800000 */
[----:B------:R-:W-:-:S04]  /*1860*/  USEL UR4, UR20, UR4, !UP0 ;  /* 0x0000000414047287 */ /* 0x000fc8000c000000 */
[----:B------:R-:W-:Y:S02]  /*1870*/  UIADD3 UR6, UPT, UPT, UR5, -UR4, URZ ;  /* 0x8000000405067290 */ /* 0x000fe4000fffe0ff */
[----:B------:R-:W-:Y:S02]  /*1880*/  UIADD3 UR4, UPT, UPT, -UR5, UR4, URZ ;  /* 0x0000000405047290 */ /* 0x000fe4000fffe1ff */
[----:B------:R-:W-:Y:S02]  /*1890*/  UIMAD UR20, UR6, UR10, UR20 ;  /* 0x0000000a061472a4 */ /* 0x000fe4000f8e0214 */
[----:B------:R-:W-:-:S12]  /*18a0*/  UIMAD UR16, UR4, UR12, UR16 ;  /* 0x0000000c041072a4 */ /* 0x000fd8000f8e0210 */
.L_x_20:
[----:B------:R-:W-:-:S09]  /*18b0*/  UISETP.EQ.U32.AND UP0, UPT, UR33, 0x1, UPT ;  /* 0x000000012100788c */ /* 0x000fd2000bf02070 */
[----:B------:R-:W-:Y:S05]  /*18c0*/  BRA.U !UP0, `(.L_x_21) ;  /* 0x00000001080c7547 */ /* 0x000fea000b800000 */
[----:B------:R-:W-:Y:S01]  /*18d0*/  UCGABAR_WAIT ;  /* 0x0000000000007dc7 */ /* 0x000fe20008000000 */
[----:B------:R-:W-:Y:S01]  /*18e0*/  CCTL.IVALL ;  /* 0x00000000ff00798f */ /* 0x000fe20002000000 */
[----:B------:R-:W-:Y:S05]  /*18f0*/  BRA `(.L_x_22) ;  /* 0x0000000000047947 */ /* 0x000fea0003800000 */
.L_x_21:
[----:B------:R-:W-:Y:S06]  /*1900*/  BAR.SYNC.DEFER_BLOCKING 0x0 ;  /* 0x0000000000007b1d */ /* 0x000fec0000010000 */
.L_x_22:
[----:B------:R-:W-:Y:S05]  /*1910*/  BRA.U UP3, `(.L_x_23) ;  /* 0x00000015036c7547 */ /* 0x000fea000b800000 */
[----:B------:R-:W2:Y:S01]  /*1920*/  LDCU UR7, c[0x0][0x38c] ;  /* 0x00007180ff0777ac */ /* 0x000ea20008000800 */
[----:B------:R-:W3:Y:S01]  /*1930*/  S2UR UR8, SR_CgaCtaId ;  /* 0x00000000000879c3 */ /* 0x000ee20000008800 */
[----:B------:R-:W-:Y:S01]  /*1940*/  PLOP3.LUT P1, PT, PT, PT, UP5, 0x80, 0x8 ;  /* 0x000000000008781c */ /* 0x000fe20003f2f058 */
[----:B------:R-:W-:Y:S01]  /*1950*/  IMAD.MOV.U32 R12, RZ, RZ, 0x1 ;  /* 0x00000001ff0c7424 */ /* 0x000fe200078e00ff */
[----:B------:R-:W-:Y:S01]  /*1960*/  UISETP.NE.AND UP0, UPT, UR17, URZ, UPT ;  /* 0x000000ff1100728c */ /* 0x000fe2000bf05270 */
[----:B------:R-:W-:Y:S01]  /*1970*/  ISETP.EQ.OR P2, PT, R0, RZ, P3 ;  /* 0x000000ff0000720c */ /* 0x000fe20001f42670 */
[----:B------:R-:W-:Y:S01]  /*1980*/  UMOV UR21, 0x400 ;  /* 0x0000040000157882 */ /* 0x000fe20000000000 */
[----:B------:R-:W-:Y:S01]  /*1990*/  USHF.L.U32 UR5, UR32, 0x4, URZ ;  /* 0x0000000420057899 */ /* 0x000fe200080006ff */
[----:B------:R-:W-:Y:S01]  /*19a0*/  PLOP3.LUT P1, PT, P1, PT, PT, 0x8, 0x80 ;  /* 0x000000000080781c */ /* 0x000fe20000f2e170 */
[----:B------:R-:W-:Y:S01]  /*19b0*/  USEL UR25, UR48, 0x2, UP0 ;  /* 0x0000000230197887 */ /* 0x000fe20008000000 */
[----:B------:R-:W-:Y:S01]  /*19c0*/  CS2R R10, SRZ ;  /* 0x00000000000a7805 */ /* 0x000fe2000001ff00 */
[----:B------:R-:W-:Y:S01]  /*19d0*/  IMAD.MOV.U32 R9, RZ, RZ, RZ ;  /* 0x000000ffff097224 */ /* 0x000fe200078e00ff */
[----:B------:R-:W4:Y:S01]  /*19e0*/  LDCU UR43, c[0x0][0x370] ;  /* 0x00006e00ff2b77ac */ /* 0x000f220008000800 */
[----:B------:R-:W-:Y:S01]  /*19f0*/  IMAD.MOV.U32 R8, RZ, RZ, 0x1 ;  /* 0x00000001ff087424 */ /* 0x000fe200078e00ff */
[----:B------:R-:W1:Y:S01]  /*1a00*/  LDCU.64 UR28, c[0x0][0x348] ;  /* 0x00006900ff1c77ac */ /* 0x000e620008000a00 */
[----:B--2---:R-:W-:-:S02]  /*1a10*/  UIADD3 UR6, UPT, UPT, UR7, 0x3f, URZ ;  /* 0x0000003f07067890 */ /* 0x004fc4000fffe0ff */
[----:B------:R-:W-:Y:S02]  /*1a20*/  UIADD3 UR49, UPT, UPT, UR7, 0x7e, URZ ;  /* 0x0000007e07317890 */ /* 0x000fe4000fffe0ff */
[----:B------:R-:W-:Y:S02]  /*1a30*/  USHF.R.S32.HI UR4, URZ, 0x1f, UR6 ;  /* 0x0000001fff047899 */ /* 0x000fe40008011406 */
[----:B---3--:R-:W-:Y:S02]  /*1a40*/  ULEA UR21, UR8, UR21, 0x18 ;  /* 0x0000001508157291 */ /* 0x008fe4000f8ec0ff */
[----:B------:R-:W-:Y:S02]  /*1a50*/  ULEA.HI UR4, UR4, UR6, URZ, 0x6 ;  /* 0x0000000604047291 */ /* 0x000fe4000f8f30ff */
[----:B------:R-:W-:Y:S02]  /*1a60*/  UIADD3 UR6, UPT, UPT, UR7, -0x1, URZ ;  /* 0xffffffff07067890 */ /* 0x000fe4000fffe0ff */
[----:B------:R-:W-:-:S02]  /*1a70*/  USHF.R.S32.HI UR45, URZ, 0x6, UR4 ;  /* 0x00000006ff2d7899 */ /* 0x000fc40008011404 */
[----:B------:R-:W-:Y:S02]  /*1a80*/  UISETP.GE.U32.AND UP1, UPT, UR6, -0x7f, UPT ;  /* 0xffffff810600788c */ /* 0x000fe4000bf26070 */
[----:B------:R-:W-:Y:S02]  /*1a90*/  UISETP.LT.U32.AND UP0, UPT, UR45, 0x8, UPT ;  /* 0x000000082d00788c */ /* 0x000fe4000bf01070 */
[----:B------:R-:W-:Y:S02]  /*1aa0*/  ULEA UR38, UR31, UR21, 0x1 ;  /* 0x000000151f267291 */ /* 0x000fe4000f8e08ff */
[----:B------:R-:W-:Y:S02]  /*1ab0*/  USEL UR44, UR45, 0x8, UP0 ;  /* 0x000000082d2c7887 */ /* 0x000fe40008000000 */
[----:B------:R-:W-:Y:S02]  /*1ac0*/  ULEA UR37, UR30, UR21, 0x1 ;  /* 0x000000151e257291 */ /* 0x000fe4000f8e08ff */
[----:B------:R-:W-:-:S02]  /*1ad0*/  UIADD3 UR24, UPT, UPT, UR44, -0x1, URZ ;  /* 0xffffffff2c187890 */ /* 0x000fc4000fffe0ff */
[----:B------:R-:W-:Y:S01]  /*1ae0*/  @UP1 UIADD3 UR24, UPT, UPT, UR44, URZ, URZ ;  /* 0x000000ff2c181290 */ /* 0x000fe2000fffe0ff */
[----:B------:R-:W2:Y:S01]  /*1af0*/  LDCU UR41, c[0x0][0x374] ;  /* 0x00006e80ff2977ac */ /* 0x000ea20008000800 */
[----:B------:R-:W-:Y:S02]  /*1b00*/  ULOP3.LUT UR47, UR5, 0x30, URZ, 0xe2, !UPT ;  /* 0x00000030052f7892 */ /* 0x000fe4000f8ee2ff */
[----:B------:R-:W-:Y:S02]  /*1b10*/  UIADD3 UR38, UPT, UPT, UR38, 0x4400, URZ ;  /* 0x0000440026267890 */ /* 0x000fe4000fffe0ff */
[----:B------:R-:W-:Y:S02]  /*1b20*/  UIADD3 UR37, UPT, UPT, UR37, 0x14400, URZ ;  /* 0x0001440025257890 */ /* 0x000fe4000fffe0ff */
[----:B------:R-:W-:Y:S02]  /*1b30*/  UIADD3 UR46, UPT, UPT, UR45, -UR44, URZ ;  /* 0x8000002c2d2e7290 */ /* 0x000fe4000fffe0ff */
[----:B------:R-:W-:Y:S01]  /*1b40*/  UIADD3 UR24, UPT, UPT, UR24, 0x1, URZ ;  /* 0x0000000118187890 */ /* 0x000fe2000fffe0ff */
[----:B-1--4-:R-:W-:-:S11]  /*1b50*/  UMOV UR7, URZ ;  /* 0x000000ff00077c82 */ /* 0x012fd60008000000 */
.L_x_43:
[----:B------:R-:W1:Y:S02]  /*1b60*/  S2UR UR4, SR_CgaCtaId ;  /* 0x00000000000479c3 */ /* 0x000e640000008800 */
[----:B-1----:R-:W-:-:S09]  /*1b70*/  UISETP.NE.AND UP0, UPT, UR4, URZ, UPT ;  /* 0x000000ff0400728c */ /* 0x002fd2000bf05270 */
[----:B------:R-:W-:Y:S05]  /*1b80*/  BRA.U UP0, `(.L_x_24) ;  /* 0x0000000100287547 */ /* 0x000fea000b800000 */
[----:B------:R-:W-:Y:S02]  /*1b90*/  LEA R0, R9, UR21, 0x3 ;  /* 0x0000001509007c11 */ /* 0x000fe4000f8e18ff */
[----:B------:R-:W-:-:S04]  /*1ba0*/  SHF.L.U32 R2, R8, 0x1f, RZ ;  /* 0x0000001f08027819 */ /* 0x000fc800000006ff */
[----:B------:R-:W1:Y:S02]  /*1bb0*/  SYNCS.PHASECHK.TRANS64.TRYWAIT P0, [R0+URZ+0x140], R2 ;  /* 0x00014002000075a7 */ /* 0x000e6400080011ff */
[----:B-1----:R-:W-:Y:S05]  /*1bc0*/  @!P0 BRA `(.L_x_25) ;  /* 0x0000006c00bc8947 */ /* 0x002fea0003800000 */
.L_x_143:
[----:B------:R-:W-:Y:S01]  /*1bd0*/  VIADD R9, R9, 0x1 ;  /* 0x0000000109097836 */ /* 0x000fe20000000000 */
[----:B------:R1:W-:Y:S04]  /*1be0*/  SYNCS.ARRIVE.TRANS64.A1T0 RZ, [R0+URZ+0x130], RZ ;  /* 0x000130ff00ff79a7 */ /* 0x0003e800081000ff */
[----:B------:R-:W-:-:S04]  /*1bf0*/  ISETP.NE.AND P0, PT, R9, 0x2, PT ;  /* 0x000000020900780c */ /* 0x000fc80003f05270 */
[----:B------:R-:W-:Y:S02]  /*1c00*/  SEL R9, R9, RZ, P0 ;  /* 0x000000ff09097207 */ /* 0x000fe40000000000 */
[----:B-1----:R-:W-:-:S04]  /*1c10*/  SEL R0, RZ, 0x1, P0 ;  /* 0x00000001ff007807 */ /* 0x002fc80000000000 */
[----:B------:R-:W-:-:S07]  /*1c20*/  LOP3.LUT R8, R8, R0, RZ, 0x3c, !PT ;  /* 0x0000000008087212 */ /* 0x000fce00078e3cff */
.L_x_24:
[----:B------:R-:W-:Y:S01]  /*1c30*/  ULEA UR4, UR7, UR21, 0x3 ;  /* 0x0000001507047291 */ /* 0x000fe2000f8e18ff */
[----:B------:R-:W-:Y:S01]  /*1c40*/  SHF.L.U32 R0, R12, 0x1f, RZ ;  /* 0x0000001f0c007819 */ /* 0x000fe200000006ff */
[----:B------:R-:W-:Y:S02]  /*1c50*/  UISETP.GE.U32.AND UP0, UPT, UR49, 0x7f, UPT ;  /* 0x0000007f3100788c */ /* 0x000fe4000bf06070 */
[----:B------:R-:W-:Y:S02]  /*1c60*/  ULEA UR11, UR20, UR50, 0x1 ;  /* 0x00000032140b7291 */ /* 0x000fe4000f8e08ff */
[----:B------:R-:W-:Y:S02]  /*1c70*/  ULEA UR35, UR16, UR47, 0x6 ;  /* 0x0000002f10237291 */ /* 0x000fe4000f8e30ff */
[----:B------:R-:W-:Y:S01]  /*1c80*/  USHF.L.U32 UR11, UR11, 0x6, URZ ;  /* 0x000000060b0b7899 */ /* 0x000fe200080006ff */
[----:B------:R1:W3:Y:S01]  /*1c90*/  SYNCS.PHASECHK.TRANS64.TRYWAIT P0, [UR4+0x40], R0 ;  /* 0x00004000ff0075a7 */ /* 0x0002e20008001104 */
[----:B------:R-:W-:Y:S01]  /*1ca0*/  UMOV UR6, URZ ;  /* 0x000000ff00067c82 */ /* 0x000fe20008000000 */
[----:B------:R-:W-:Y:S09]  /*1cb0*/  BRA.U !UP0, `(.L_x_26) ;  /* 0x0000000108c87547 */ /* 0x000ff2000b800000 */
[----:B------:R-:W-:Y:S01]  /*1cc0*/  UMOV UR13, URZ ;  /* 0x000000ff000d7c82 */ /* 0x000fe20008000000 */
[----:B------:R-:W-:-:S05]  /*1cd0*/  UMOV UR4, UR7 ;  /* 0x0000000700047c82 */ /* 0x000fca0008000000 */
.L_x_32:
[----:B------:R-:W-:Y:S01]  /*1ce0*/  ULEA UR33, UR4, UR21, 0x3 ;  /* 0x0000001504217291 */ /* 0x000fe2000f8e18ff */
[----:B---3--:R-:W-:Y:S01]  /*1cf0*/  @!P3 MOV R2, 0x6000 ;  /* 0x000060000002b802 */ /* 0x008fe20000000f00 */
[----:B-1-3--:R-:W-:Y:S10]  /*1d00*/  @P0 BRA `(.L_x_27) ;  /* 0x00000000000c0947 */ /* 0x00aff40003800000 */
[----:B------:R-:W-:-:S04]  /*1d10*/  SHF.L.U32 R3, R12, 0x1f, RZ ;  /* 0x0000001f0c037819 */ /* 0x000fc800000006ff */
[----:B------:R-:W3:Y:S02]  /*1d20*/  SYNCS.PHASECHK.TRANS64.TRYWAIT P0, [UR33+0x40], R3 ;  /* 0x00004003ff0075a7 */ /* 0x000ee40008001121 */
[----:B---3--:R-:W-:Y:S05]  /*1d30*/  @!P0 BRA `(.L_x_28) ;  /* 0x0000006c00748947 */ /* 0x008fea0003800000 */
.L_x_27:
[----:B------:R3:W-:Y:S01]  /*1d40*/  @!P3 SYNCS.ARRIVE.TRANS64 RZ, [UR33], R2 ;  /* 0x00000002ffffb9a7 */ /* 0x0007e20008000021 */
[----:B------:R-:W-:-:S04]  /*1d50*/  ULOP3.LUT UR5, UR25, 0x2, URZ, 0xfc, !UPT ;  /* 0x0000000219057892 */ /* 0x000fc8000f8efcff */
[----:B------:R-:W-:-:S09]  /*1d60*/  UISETP.NE.AND UP0, UPT, UR5, 0x2, UPT ;  /* 0x000000020500788c */ /* 0x000fd2000bf05270 */
[----:B------:R-:W-:Y:S05]  /*1d70*/  BRA.U UP0, `(.L_x_29) ;  /* 0x0000000100047547 */ /* 0x000fea000b800000 */
[----:B--2---:R-:W-:Y:S05]  /*1d80*/  BPT.TRAP 0x1 ;  /* 0x000000040000795c */ /* 0x004fea0000300000 */
.L_x_29:
[----:B------:R-:W-:Y:S04]  /*1d90*/  BSSY.RECONVERGENT B0, `(.L_x_30) ;  /* 0x0000003000007945 */ /* 0x000fe80003800200 */
[----:B------:R-:W-:Y:S05]  /*1da0*/  @P2 BRA `(.L_x_31) ;  /* 0x0000000000042947 */ /* 0x000fea0003800000 */
[----:B--2---:R-:W-:Y:S05]  /*1db0*/  BPT.TRAP 0x1 ;  /* 0x000000040000795c */ /* 0x004fea0000300000 */
.L_x_31:
[----:B--2---:R-:W-:Y:S05]  /*1dc0*/  BSYNC.RECONVERGENT B0 ;  /* 0x0000000000007941 */ /* 0x004fea0003800200 */
.L_x_30:
[----:B------:R-:W-:Y:S02]  /*1dd0*/  UIADD3 UR5, UPT, UPT, UR4, 0x1, URZ ;  /* 0x0000000104057890 */ /* 0x000fe4000fffe0ff */
[----:B------:R-:W-:Y:S02]  /*1de0*/  USHF.L.U32 UR34, UR13, 0x6, URZ ;  /* 0x000000060d227899 */ /* 0x000fe400080006ff */
[----:B------:R-:W-:Y:S02]  /*1df0*/  UISETP.NE.AND UP0, UPT, UR5, 0x8, UPT ;  /* 0x000000080500788c */ /* 0x000fe4000bf05270 */
[----:B------:R-:W-:Y:S02]  /*1e00*/  UIADD3 UR13, UPT, UPT, UR13, 0x1, URZ ;  /* 0x000000010d0d7890 */ /* 0x000fe4000fffe0ff */
[----:B------:R-:W-:Y:S02]  /*1e10*/  USEL UR6, URZ, 0x1, UP0 ;  /* 0x00000001ff067887 */ /* 0x000fe40008000000 */
[----:B------:R-:W-:-:S02]  /*1e20*/  USEL UR7, UR5, URZ, UP0 ;  /* 0x000000ff05077287 */ /* 0x000fc40008000000 */
[----:B------:R-:W-:Y:S02]  /*1e30*/  UIADD3 UR14, UP1, UPT, UR28, 0x80, URZ ;  /* 0x000000801c0e7890 */ /* 0x000fe4000ff3e0ff */
[----:B------:R-:W-:Y:S01]  /*1e40*/  ULEA UR5, UR7, UR21, 0x3 ;  /* 0x0000001507057291 */ /* 0x000fe2000f8e18ff */
[----:B------:R-:W-:Y:S01]  /*1e50*/  LOP3.LUT R12, R12, UR6, RZ, 0x3c, !PT ;  /* 0x000000060c0c7c12 */ /* 0x000fe2000f8e3cff */
[----:B------:R-:W-:Y:S02]  /*1e60*/  ULEA UR6, UR4, UR31, 0xc ;  /* 0x0000001f04067291 */ /* 0x000fe4000f8e60ff */
[----:B------:R-:W-:Y:S01]  /*1e70*/  UIADD3.X UR15, UPT, UPT, URZ, UR29, URZ, UP1, !UPT ;  /* 0x0000001dff0f7290 */ /* 0x000fe20008ffe4ff */
[----:B-1----:R-:W-:Y:S01]  /*1e80*/  SHF.L.U32 R0, R12, 0x1f, RZ ;  /* 0x0000001f0c007819 */ /* 0x002fe200000006ff */
[----:B------:R-:W-:Y:S02]  /*1e90*/  ULEA UR6, UR6, UR21, 0x1 ;  /* 0x0000001506067291 */ /* 0x000fe4000f8e08ff */
[----:B------:R-:W-:Y:S01]  /*1ea0*/  UPRMT UR16, URZ, 0x5410, UR27 ;  /* 0x00005410ff107896 */ /* 0x000fe2000800001b */
[----:B------:R4:W1:Y:S01]  /*1eb0*/  SYNCS.PHASECHK.TRANS64.TRYWAIT P0, [UR5+0x40], R0 ;  /* 0x00004000ff0075a7 */ /* 0x0008620008001105 */
[----:B------:R-:W-:-:S02]  /*1ec0*/  ULEA UR5, UR4, UR30, 0xd ;  /* 0x0000001e04057291 */ /* 0x000fc4000f8e68ff */
[----:B------:R-:W-:Y:S02]  /*1ed0*/  UIADD3 UR4, UP0, UPT, UR28, 0x180, URZ ;  /* 0x000001801c047890 */ /* 0x000fe4000ff1e0ff */
[----:B------:R-:W-:Y:S02]  /*1ee0*/  ULEA UR5, UR5, UR21, 0x1 ;  /* 0x0000001505057291 */ /* 0x000fe4000f8e08ff */
[----:B------:R-:W-:Y:S02]  /*1ef0*/  UIADD3 UR32, UPT, UPT, UR6, 0x4400, URZ ;  /* 0x0000440006207890 */ /* 0x000fe4000fffe0ff */
[----:B------:R-:W-:Y:S02]  /*1f00*/  UIADD3 UR8, UPT, UPT, UR5, 0x14400, URZ ;  /* 0x0001440005087890 */ /* 0x000fe4000fffe0ff */
[----:B------:R-:W-:Y:S02]  /*1f10*/  UIADD3.X UR5, UPT, UPT, URZ, UR29, URZ, UP0, !UPT ;  /* 0x0000001dff057290 */ /* 0x000fe400087fe4ff */
[----:B------:R-:W-:-:S02]  /*1f20*/  UISETP.NE.AND UP0, UPT, UR13, UR24, UPT ;  /* 0x000000180d00728c */ /* 0x000fc4000bf05270 */
[----:B------:R-:W-:Y:S01]  /*1f30*/  UPRMT UR6, URZ, 0x5410, UR26 ;  /* 0x00005410ff067896 */ /* 0x000fe2000800001a */
[----:B------:R-:W-:Y:S01]  /*1f40*/  UMOV UR18, 0x0 ;  /* 0x0000000000127882 */ /* 0x000fe20000000000 */
[----:B------:R-:W-:Y:S01]  /*1f50*/  UMOV UR19, 0x10000000 ;  /* 0x1000000000137882 */ /* 0x000fe20000000000 */
[----:B------:R-:W-:Y:S01]  /*1f60*/  UMOV UR12, UR36 ;  /* 0x00000024000c7c82 */ /* 0x000fe20008000000 */
[----:B------:R-:W-:Y:S01]  /*1f70*/  UMOV UR9, UR33 ;  /* 0x0000002100097c82 */ /* 0x000fe20008000000 */
[----:B------:R-:W-:Y:S01]  /*1f80*/  UMOV UR10, UR34 ;  /* 0x00000022000a7c82 */ /* 0x000fe20008000000 */
[----:B------:R-:W-:Y:S03]  /*1f90*/  UTMALDG.3D.MULTICAST [UR32], [UR14], UR16, desc[UR18] ;  /* 0x000012200e0073b4 */ /* 0x000fe60008011810 */
[----:B------:R2:W-:Y:S02]  /*1fa0*/  UTMALDG.3D.MULTICAST [UR8], [UR4], UR6, desc[UR18] ;  /* 0x00001208040073b4 */ /* 0x0005e40008011806 */
[----:B--2---:R-:W-:Y:S01]  /*1fb0*/  UMOV UR6, UR24 ;  /* 0x0000001800067c82 */ /* 0x004fe20008000000 */
[----:B------:R-:W-:Y:S01]  /*1fc0*/  UMOV UR4, UR7 ;  /* 0x0000000700047c82 */ /* 0x000fe20008000000 */
[----:B----4-:R-:W-:Y:S05]  /*1fd0*/  BRA.U UP0, `(.L_x_32) ;  /* 0xfffffffd00407547 */ /* 0x010fea000b83ffff */
.L_x_26:
[----:B------:R-:W-:Y:S01]  /*1fe0*/  ULEA UR4, UR7, UR21, 0x3 ;  /* 0x0000001507047291 */ /* 0x000fe2000f8e18ff */
[----:B-1----:R-:W-:Y:S01]  /*1ff0*/  SHF.L.U32 R0, R12, 0x1f, RZ ;  /* 0x0000001f0c007819 */ /* 0x002fe200000006ff */
[----:B------:R-:W-:Y:S01]  /*2000*/  @!P1 SYNCS.ARRIVE.TRANS64.A1T0 RZ, [UR21+0xc8], RZ ;  /* 0x0000c8ffffff99a7 */ /* 0x000fe20008100015 */
[----:B------:R-:W-:-:S06]  /*2010*/  UISETP.GT.AND UP0, UPT, UR45, UR44, UPT ;  /* 0x0000002c2d00728c */ /* 0x000fcc000bf04270 */
[----:B---3--:R1:W3:Y:S03]  /*2020*/  SYNCS.PHASECHK.TRANS64.TRYWAIT P0, [UR4+0x40], R0 ;  /* 0x00004000ff0075a7 */ /* 0x0082e60008001104 */
[----:B------:R-:W-:Y:S05]  /*2030*/  BRA.U !UP0, `(.L_x_33) ;  /* 0x0000000108bc7547 */ /* 0x000fea000b800000 */
[----:B------:R-:W-:Y:S01]  /*2040*/  UIADD3 UR13, UPT, UPT, UR46, UR6, URZ ;  /* 0x000000062e0d7290 */ /* 0x000fe2000fffe0ff */
[----:B------:R-:W-:-:S11]  /*2050*/  UMOV UR4, UR7 ;  /* 0x0000000700047c82 */ /* 0x000fd60008000000 */
.L_x_39:
[----:B------:R-:W-:Y:S01]  /*2060*/  ULEA UR17, UR4, UR21, 0x3 ;  /* 0x0000001504117291 */ /* 0x000fe2000f8e18ff */
[----:B---3--:R-:W-:Y:S01]  /*2070*/  @!P3 MOV R2, 0x6000 ;  /* 0x000060000002b802 */ /* 0x008fe20000000f00 */
[----:B-1-3--:R-:W-:Y:S10]  /*2080*/  @P0 BRA `(.L_x_34) ;  /* 0x00000000000c0947 */ /* 0x00aff40003800000 */
[----:B------:R-:W-:-:S04]  /*2090*/  SHF.L.U32 R3, R12, 0x1f, RZ ;  /* 0x0000001f0c037819 */ /* 0x000fc800000006ff */
[----:B------:R-:W3:Y:S02]  /*20a0*/  SYNCS.PHASECHK.TRANS64.TRYWAIT P0, [UR17+0x40], R3 ;  /* 0x00004003ff0075a7 */ /* 0x000ee40008001111 */
[----:B---3--:R-:W-:Y:S05]  /*20b0*/  @!P0 BRA `(.L_x_35) ;  /* 0x0000006800ac8947 */ /* 0x008fea0003800000 */
.L_x_34:
[----:B------:R3:W-:Y:S01]  /*20c0*/  @!P3 SYNCS.ARRIVE.TRANS64 RZ, [UR17], R2 ;  /* 0x00000002ffffb9a7 */ /* 0x0007e20008000011 */
[----:B------:R-:W-:-:S04]  /*20d0*/  ULOP3.LUT UR5, UR25, 0x2, URZ, 0xfc, !UPT ;  /* 0x0000000219057892 */ /* 0x000fc8000f8efcff */
[----:B------:R-:W-:-:S09]  /*20e0*/  UISETP.NE.AND UP0, UPT, UR5, 0x2, UPT ;  /* 0x000000020500788c */ /* 0x000fd2000bf05270 */
[----:B------:R-:W-:Y:S05]  /*20f0*/  BRA.U UP0, `(.L_x_36) ;  /* 0x0000000100047547 */ /* 0x000fea000b800000 */
[----:B--2---:R-:W-:Y:S05]  /*2100*/  BPT.TRAP 0x1 ;  /* 0x000000040000795c */ /* 0x004fea0000300000 */
.L_x_36:
[----:B------:R-:W-:Y:S04]  /*2110*/  BSSY.RECONVERGENT B0, `(.L_x_37) ;  /* 0x0000003000007945 */ /* 0x000fe80003800200 */
[----:B------:R-:W-:Y:S05]  /*2120*/  @P2 BRA `(.L_x_38) ;  /* 0x0000000000042947 */ /* 0x000fea0003800000 */
[----:B--2---:R-:W-:Y:S05]  /*2130*/  BPT.TRAP 0x1 ;  /* 0x000000040000795c */ /* 0x004fea0000300000 */
.L_x_38:
[----:B--2---:R-:W-:Y:S05]  /*2140*/  BSYNC.RECONVERGENT B0 ;  /* 0x0000000000007941 */ /* 0x004fea0003800200 */
.L_x_37:
[----:B------:R-:W-:Y:S02]  /*2150*/  UIADD3 UR5, UPT, UPT, UR4, 0x1, URZ ;  /* 0x0000000104057890 */ /* 0x000fe4000fffe0ff */
[----:B------:R-:W-:Y:S02]  /*2160*/  UIADD3 UR14, UP1, UPT, UR28, 0x80, URZ ;  /* 0x000000801c0e7890 */ /* 0x000fe4000ff3e0ff */
[----:B------:R-:W-:Y:S02]  /*2170*/  UISETP.NE.AND UP0, UPT, UR5, 0x8, UPT ;  /* 0x000000080500788c */ /* 0x000fe4000bf05270 */
[----:B------:R-:W-:Y:S02]  /*2180*/  ULEA UR16, UR4, UR38, 0xd ;  /* 0x0000002604107291 */ /* 0x000fe4000f8e68ff */
[----:B------:R-:W-:Y:S02]  /*2190*/  USEL UR8, URZ, 0x1, UP0 ;  /* 0x00000001ff087887 */ /* 0x000fe40008000000 */
[----:B------:R-:W-:-:S02]  /*21a0*/  USEL UR7, UR5, URZ, UP0 ;  /* 0x000000ff05077287 */ /* 0x000fc40008000000 */
[----:B------:R-:W-:Y:S02]  /*21b0*/  UIADD3 UR22, UP0, UPT, UR28, 0x180, URZ ;  /* 0x000001801c167890 */ /* 0x000fe4000ff1e0ff */
[----:B------:R-:W-:Y:S01]  /*21c0*/  ULEA UR5, UR7, UR21, 0x3 ;  /* 0x0000001507057291 */ /* 0x000fe2000f8e18ff */
[----:B------:R-:W-:Y:S01]  /*21d0*/  LOP3.LUT R12, R12, UR8, RZ, 0x3c, !PT ;  /* 0x000000080c0c7c12 */ /* 0x000fe2000f8e3cff */
[----:B------:R-:W-:Y:S02]  /*21e0*/  ULEA UR8, UR4, UR37, 0xe ;  /* 0x0000002504087291 */ /* 0x000fe4000f8e70ff */
[----:B------:R-:W-:Y:S01]  /*21f0*/  USHF.L.U32 UR18, UR6, 0x6, URZ ;  /* 0x0000000606127899 */ /* 0x000fe200080006ff */
[----:B-1----:R-:W-:Y:S01]  /*2200*/  SHF.L.U32 R0, R12, 0x1f, RZ ;  /* 0x0000001f0c007819 */ /* 0x002fe200000006ff */
[----:B------:R-:W-:Y:S02]  /*2210*/  UPRMT UR4, URZ, 0x5410, UR27 ;  /* 0x00005410ff047896 */ /* 0x000fe4000800001b */
[----:B------:R-:W-:Y:S01]  /*2220*/  UIADD3.X UR15, UPT, UPT, URZ, UR29, URZ, UP1, !UPT ;  /* 0x0000001dff0f7290 */ /* 0x000fe20008ffe4ff */
[----:B------:R4:W1:Y:S01]  /*2230*/  SYNCS.PHASECHK.TRANS64.TRYWAIT P0, [UR5+0x40], R0 ;  /* 0x00004000ff0075a7 */ /* 0x0008620008001105 */
[----:B------:R-:W-:-:S02]  /*2240*/  UPRMT UR5, URZ, 0x5410, UR26 ;  /* 0x00005410ff057896 */ /* 0x000fc4000800001a */
[----:B------:R-:W-:Y:S01]  /*2250*/  UIADD3.X UR23, UPT, UPT, URZ, UR29, URZ, UP0, !UPT ;  /* 0x0000001dff177290 */ /* 0x000fe200087fe4ff */
[----:B------:R-:W-:Y:S01]  /*2260*/  UMOV UR32, 0x0 ;  /* 0x0000000000207882 */ /* 0x000fe20000000000 */
[----:B------:R-:W-:Y:S01]  /*2270*/  UMOV UR33, 0x10000000 ;  /* 0x1000000000217882 */ /* 0x000fe20000000000 */
[----:B------:R-:W-:Y:S01]  /*2280*/  UMOV UR19, UR35 ;  /* 0x0000002300137c82 */ /* 0x000fe20008000000 */
[----:B------:R-:W-:Y:S01]  /*2290*/  UMOV UR20, UR36 ;  /* 0x0000002400147c82 */ /* 0x000fe20008000000 */
[----:B------:R-:W-:Y:S01]  /*22a0*/  UMOV UR12, UR36 ;  /* 0x00000024000c7c82 */ /* 0x000fe20008000000 */
[----:B------:R-:W-:Y:S01]  /*22b0*/  UMOV UR9, UR17 ;  /* 0x0000001100097c82 */ /* 0x000fe20008000000 */
[----:B------:R-:W-:Y:S01]  /*22c0*/  UMOV UR10, UR18 ;  /* 0x00000012000a7c82 */ /* 0x000fe20008000000 */
[----:B------:R2:W-:Y:S01]  /*22d0*/  UTMALDG.3D.MULTICAST [UR16], [UR14], UR4, desc[UR32] ;  /* 0x000020100e0073b4 */ /* 0x0005e20008011804 */
[----:B------:R-:W-:-:S04]  /*22e0*/  UIADD3 UR6, UPT, UPT, UR6, 0x1, URZ ;  /* 0x0000000106067890 */ /* 0x000fc8000fffe0ff */
[----:B------:R-:W-:Y:S01]  /*22f0*/  UISETP.NE.AND UP0, UPT, UR6, UR13, UPT ;  /* 0x0000000d0600728c */ /* 0x000fe2000bf05270 */
[----:B------:R4:W-:Y:S01]  /*2300*/  UTMALDG.3D.MULTICAST [UR8], [UR22], UR5, desc[UR32] ;  /* 0x00002008160073b4 */ /* 0x0009e20008011805 */
[----:B--2---:R-:W-:-:S07]  /*2310*/  UMOV UR4, UR7 ;  /* 0x0000000700047c82 */ /* 0x004fce0008000000 */
[----:B----4-:R-:W-:Y:S05]  /*2320*/  BRA.U UP0, `(.L_x_39) ;  /* 0xfffffffd004c7547 */ /* 0x010fea000b83ffff */
.L_x_33:
[C---:B------:R-:W-:Y:S01]  /*2330*/  LEA R3, R11.reuse, UR21, 0x3 ;  /* 0x000000150b037c11 */ /* 0x040fe2000f8e18ff */
[----:B------:R-:W-:Y:S01]  /*2340*/  NOP ;  /* 0x0000000000007918 */ /* 0x000fe20000000000 */
[----:B-1----:R-:W-:Y:S02]  /*2350*/  SHF.L.U32 R0, R10, 0x1f, RZ ;  /* 0x0000001f0a007819 */ /* 0x002fe400000006ff */
[----:B------:R-:W-:Y:S02]  /*2360*/  LEA R4, R11, UR21, 0x4 ;  /* 0x000000150b047c11 */ /* 0x000fe4000f8e20ff */
[----:B---3--:R-:W1:Y:S02]  /*2370*/  SYNCS.PHASECHK.TRANS64.TRYWAIT P0, [R3+URZ+0xd0], R0 ;  /* 0x0000d000030075a7 */ /* 0x008e6400080011ff */
[----:B-1----:R-:W-:Y:S05]  /*2380*/  @!P0 BRA `(.L_x_40) ;  /* 0x0000006800108947 */ /* 0x002fea0003800000 */
.L_x_146:
[----:B------:R-:W3:Y:S01]  /*2390*/  LDS.128 R4, [R4+0x160] ;  /* 0x0001600004047984 */ /* 0x000ee20000000c00 */
[----:B------:R-:W-:Y:S01]  /*23a0*/  UISETP.GE.AND UP0, UPT, UR42, 0x1, UPT ;  /* 0x000000012a00788c */ /* 0x000fe2000bf06270 */
[----:B------:R-:W-:Y:S01]  /*23b0*/  @!PT LDS RZ, [RZ] ;  /* 0x00000000fffff984 */ /* 0x000fe20000000800 */
[----:B------:R-:W-:Y:S01]  /*23c0*/  @!PT LDS RZ, [RZ] ;  /* 0x00000000fffff984 */ /* 0x000fe20000000800 */
[----:B------:R-:W-:Y:S01]  /*23d0*/  @!PT LDS RZ, [RZ] ;  /* 0x00000000fffff984 */ /* 0x000fe20000000800 */
[----:B------:R-:W-:Y:S01]  /*23e0*/  @!PT LDS RZ, [RZ] ;  /* 0x00000000fffff984 */ /* 0x000fe20000000800 */
[----:B------:R4:W-:Y:S06]  /*23f0*/  MEMBAR.ALL.CTA ;  /* 0x0000000000007992 */ /* 0x0009ec0000008000 */
[----:B----4-:R-:W4:Y:S01]  /*2400*/  FENCE.VIEW.ASYNC.S ;  /* 0x00000000000073c6 */ /* 0x010f220000000000 */
[----:B---3--:R-:W-:-:S13]  /*2410*/  LOP3.LUT P0, RZ, R6, 0x1, RZ, 0xc0, !PT ;  /* 0x0000000106ff7812 */ /* 0x008fda000780c0ff */
[----:B----4-:R-:W-:Y:S01]  /*2420*/  VOTEU.ANY UP1, P0 ;  /* 0x0000000000ff7886 */ /* 0x010fe20000020100 */
[----:B------:R-:W-:-:S13]  /*2430*/  PLOP3.LUT P0, PT, PT, PT, UP1, 0x80, 0x8 ;  /* 0x000000000008781c */ /* 0x000fda0003f0f018 */
[----:B-1----:R-:W-:Y:S02]  /*2440*/  @P0 LOP3.LUT R0, R5, 0xffff, RZ, 0xc0, !PT ;  /* 0x0000ffff05000812 */ /* 0x002fe400078ec0ff */
[----:B------:R-:W-:Y:S02]  /*2450*/  @P0 MOV R2, R4 ;  /* 0x0000000400020202 */ /* 0x000fe40000000f00 */
[----:B------:R-:W-:Y:S01]  /*2460*/  @P0 R2UR UR5, R0 ;  /* 0x00000000000502ca */ /* 0x000fe200000e0000 */
[----:B------:R-:W-:Y:S01]  /*2470*/  VIADD R0, R3, 0xe0 ;  /* 0x000000e003007836 */ /* 0x000fe20000000000 */
[----:B------:R-:W-:Y:S02]  /*2480*/  @P0 SHF.R.U32.HI R4, RZ, 0x10, R5 ;  /* 0x00000010ff040819 */ /* 0x000fe40000011605 */
[----:B------:R-:W-:Y:S02]  /*2490*/  @P0 R2UR UR6, R2 ;  /* 0x00000000020602ca */ /* 0x000fe400000e0000 */
[----:B------:R-:W-:-:S02]  /*24a0*/  PRMT R0, RZ, 0x654, R0 ;  /* 0x00000654ff007816 */ /* 0x000fc40000000000 */
[----:B------:R-:W-:Y:S02]  /*24b0*/  @P0 R2UR UR4, R4 ;  /* 0x00000000040402ca */ /* 0x000fe400000e0000 */
[----:B------:R1:W-:Y:S03]  /*24c0*/  SYNCS.ARRIVE.TRANS64.RED.A1T0 RZ, [R0+URZ], RZ ;  /* 0x000000ff00ff79a7 */ /* 0x0003e600081004ff */
[----:B------:R-:W-:-:S04]  /*24d0*/  @UP1 UMOV UR39, UR5 ;  /* 0x0000000500271c82 */ /* 0x000fc80008000000 */
[----:B------:R-:W-:-:S04]  /*24e0*/  @UP1 UMOV UR40, UR6 ;  /* 0x0000000600281c82 */ /* 0x000fc80008000000 */
[----:B------:R-:W-:Y:S01]  /*24f0*/  @UP1 UMOV UR36, UR4 ;  /* 0x0000000400241c82 */ /* 0x000fe20008000000 */
[----:B------:R-:W-:Y:S05]  /*2500*/  BRA.U !UP0, `(.L_x_41) ;  /* 0x0000000108d47547 */ /* 0x000fea000b800000 */
[----:B------:R-:W2:Y:S01]  /*2510*/  LDCU.128 UR12, c[0x0][0xb10] ;  /* 0x00016200ff0c77ac */ /* 0x000ea20008000c00 */
[----:B------:R-:W3:Y:S01]  /*2520*/  LDCU UR22, c[0x0][0xb20] ;  /* 0x00016400ff1677ac */ /* 0x000ee20008000800 */
[----:B------:R-:W4:Y:S01]  /*2530*/  LDCU UR20, c[0x0][0xb0c] ;  /* 0x00016180ff1477ac */ /* 0x000f220008000800 */
[----:B------:R-:W1:Y:S01]  /*2540*/  LDCU.64 UR8, c[0x0][0xb28] ;  /* 0x00016500ff0877ac */ /* 0x000e620008000a00 */
[----:B------:R-:W-:Y:S02]  /*2550*/  UISETP.NE.AND UP3, UPT, UR42, 0x1, UPT ;  /* 0x000000012a00788c */ /* 0x000fe4000bf65270 */
[----:B--2---:R-:W-:Y:S02]  /*2560*/  UIMAD.WIDE.U32 UR10, UR41, UR15, URZ ;  /* 0x0000000f290a72a5 */ /* 0x004fe4000f8e00ff */
[----:B------:R-:W-:Y:S02]  /*2570*/  UIMAD.WIDE.U32 UR4, UR43, UR12, URZ ;  /* 0x0000000c2b0472a5 */ /* 0x000fe4000f8e00ff */
[----:B------:R-:W-:-:S02]  /*2580*/  UISETP.NE.AND UP0, UPT, UR14, 0x1, UPT ;  /* 0x000000010e00788c */ /* 0x000fc4000bf05270 */
[----:B------:R-:W-:Y:S01]  /*2590*/  UIMAD.WIDE.U32 UR18, UR39, UR15, URZ ;  /* 0x0000000f271272a5 */ /* 0x000fe2000f8e00ff */
[----:B------:R-:W-:Y:S02]  /*25a0*/  UMOV UR10, UR11 ;  /* 0x0000000b000a7c82 */ /* 0x000fe40008000000 */
[----:B------:R-:W-:Y:S01]  /*25b0*/  UMOV UR4, UR5 ;  /* 0x0000000500047c82 */ /* 0x000fe20008000000 */
[----:B---3--:R-:W-:Y:S02]  /*25c0*/  USHF.R.U32.HI UR10, URZ, UR22, UR10 ;  /* 0x00000016ff0a7299 */ /* 0x008fe4000801160a */
[----:B----4-:R-:W-:Y:S02]  /*25d0*/  UISETP.NE.AND UP2, UPT, UR20, 0x1, UPT ;  /* 0x000000011400788c */ /* 0x010fe4000bf45270 */
[----:B------:R-:W-:Y:S02]  /*25e0*/  USHF.R.U32.HI UR4, URZ, UR13, UR4 ;  /* 0x0000000dff047299 */ /* 0x000fe40008011604 */
[----:B------:R-:W-:-:S02]  /*25f0*/  USEL UR5, UR41, UR10, !UP0 ;  /* 0x0000000a29057287 */ /* 0x000fc4000c000000 */
[----:B------:R-:W-:Y:S02]  /*2600*/  USEL UR6, UR43, UR4, !UP2 ;  /* 0x000000042b067287 */ /* 0x000fe4000d000000 */
[----:B-1----:R-:W-:Y:S01]  /*2610*/  UIMAD.WIDE.U32 UR10, UR5, UR8, URZ ;  /* 0x00000008050a72a5 */ /* 0x002fe2000f8e00ff */
[----:B------:R-:W-:Y:S01]  /*2620*/  UMOV UR4, UR19 ;  /* 0x0000001300047c82 */ /* 0x000fe20008000000 */
[----:B------:R-:W-:Y:S02]  /*2630*/  UIMAD.WIDE.U32 UR16, UR40, UR12, URZ ;  /* 0x0000000c281072a5 */ /* 0x000fe4000f8e00ff */
[----:B------:R-:W-:-:S03]  /*2640*/  UIMAD.WIDE.U32 UR18, UR6, UR8, URZ ;  /* 0x00000008061272a5 */ /* 0x000fc6000f8e00ff */
[----:B------:R-:W-:Y:S01]  /*2650*/  UMOV UR10, UR11 ;  /* 0x0000000b000a7c82 */ /* 0x000fe20008000000 */
[----:B------:R-:W-:Y:S02]  /*2660*/  USHF.R.U32.HI UR4, URZ, UR22, UR4 ;  /* 0x00000016ff047299 */ /* 0x000fe40008011604 */
[----:B------:R-:W-:Y:S01]  /*2670*/  @UP3 USHF.R.U32.HI UR5, URZ, UR9, UR10 ;  /* 0x00000009ff053299 */ /* 0x000fe2000801160a */
[----:B------:R-:W-:Y:S01]  /*2680*/  UMOV UR16, UR17 ;  /* 0x0000001100107c82 */ /* 0x000fe20008000000 */
[----:B------:R-:W-:Y:S01]  /*2690*/  UMOV UR18, UR19 ;  /* 0x0000001300127c82 */ /* 0x000fe20008000000 */
[----:B------:R-:W-:Y:S02]  /*26a0*/  USHF.R.U32.HI UR13, URZ, UR13, UR16 ;  /* 0x0000000dff0d7299 */ /* 0x000fe40008011610 */
[----:B------:R-:W-:Y:S02]  /*26b0*/  USEL UR4, UR39, UR4, !UP0 ;  /* 0x0000000427047287 */ /* 0x000fe4000c000000 */
[----:B------:R-:W-:-:S02]  /*26c0*/  @UP3 USHF.R.U32.HI UR6, URZ, UR9, UR18 ;  /* 0x00000009ff063299 */ /* 0x000fc40008011612 */
[----:B------:R-:W-:Y:S02]  /*26d0*/  UIMAD UR10, UR42, UR5, URZ ;  /* 0x000000052a0a72a4 */ /* 0x000fe4000f8e02ff */
[----:B------:R-:W-:Y:S02]  /*26e0*/  USEL UR5, UR40, UR13, !UP2 ;  /* 0x0000000d28057287 */ /* 0x000fe4000d000000 */
[----:B------:R-:W-:Y:S02]  /*26f0*/  UIMAD UR12, UR42, UR6, URZ ;  /* 0x000000062a0c72a4 */ /* 0x000fe4000f8e02ff */
[----:B------:R-:W-:Y:S02]  /*2700*/  UISETP.GE.AND UP0, UPT, UR4, UR10, UPT ;  /* 0x0000000a0400728c */ /* 0x000fe4000bf06270 */
[----:B------:R-:W-:Y:S02]  /*2710*/  UIMAD.WIDE.U32 UR10, UR4, UR8, URZ ;  /* 0x00000008040a72a5 */ /* 0x000fe4000f8e00ff */
[----:B------:R-:W-:-:S02]  /*2720*/  UISETP.GE.OR UP0, UPT, UR5, UR12, UP0 ;  /* 0x0000000c0500728c */ /* 0x000fc40008706670 */
        /* <DEDUP_REMOVED lines=19> */
.L_x_41:
[----:B------:R-:W3:Y:S02]  /*2860*/  LDCU UR4, c[0x0][0xb30] ;  /* 0x00016600ff0477ac */ /* 0x000ee40008000800 */
[----:B---3--:R-:W-:-:S09]  /*2870*/  UISETP.NE.AND UP0, UPT, UR4, 0x1, UPT ;  /* 0x000000010400788c */ /* 0x008fd2000bf05270 */
[----:B------:R-:W-:Y:S05]  /*2880*/  BRA.U UP0, `(.L_x_42) ;  /* 0x0000000100447547 */ /* 0x000fea000b800000 */
[----:B------:R-:W3:Y:S01]  /*2890*/  LDCU.128 UR12, c[0x0][0xb10] ;  /* 0x00016200ff0c77ac */ /* 0x000ee20008000c00 */
[----:B------:R-:W4:Y:S01]  /*28a0*/  LDCU UR10, c[0x0][0xb0c] ;  /* 0x00016180ff0a77ac */ /* 0x000f220008000800 */
[----:B------:R-:W1:Y:S01]  /*28b0*/  LDCU UR6, c[0x0][0xb20] ;  /* 0x00016400ff0677ac */ /* 0x000e620008000800 */
[----:B---3--:R-:W-:Y:S02]  /*28c0*/  UIMAD.WIDE.U32 UR8, UR40, UR12, URZ ;  /* 0x0000000c280872a5 */ /* 0x008fe4000f8e00ff */
[----:B------:R-:W-:Y:S02]  /*28d0*/  UIMAD.WIDE.U32 UR4, UR39, UR15, URZ ;  /* 0x0000000f270472a5 */ /* 0x000fe4000f8e00ff */
[----:B----4-:R-:W-:Y:S02]  /*28e0*/  UISETP.NE.AND UP2, UPT, UR10, 0x1, UPT ;  /* 0x000000010a00788c */ /* 0x010fe4000bf45270 */
[----:B------:R-:W-:Y:S01]  /*28f0*/  UISETP.NE.AND UP0, UPT, UR14, 0x1, UPT ;  /* 0x000000010e00788c */ /* 0x000fe2000bf05270 */
[----:B------:R-:W-:-:S02]  /*2900*/  UMOV UR8, UR9 ;  /* 0x0000000900087c82 */ /* 0x000fc40008000000 */
[----:B------:R-:W-:Y:S01]  /*2910*/  UMOV UR4, UR5 ;  /* 0x0000000500047c82 */ /* 0x000fe20008000000 */
[----:B------:R-:W-:Y:S02]  /*2920*/  USHF.R.U32.HI UR13, URZ, UR13, UR8 ;  /* 0x0000000dff0d7299 */ /* 0x000fe40008011608 */
[----:B-1----:R-:W-:Y:S02]  /*2930*/  USHF.R.U32.HI UR4, URZ, UR6, UR4 ;  /* 0x00000006ff047299 */ /* 0x002fe40008011604 */
[----:B------:R-:W-:Y:S02]  /*2940*/  USEL UR5, UR40, UR13, !UP2 ;  /* 0x0000000d28057287 */ /* 0x000fe4000d000000 */
[----:B------:R-:W-:-:S04]  /*2950*/  USEL UR4, UR39, UR4, !UP0 ;  /* 0x0000000427047287 */ /* 0x000fc8000c000000 */
[----:B------:R-:W-:Y:S02]  /*2960*/  UIADD3 UR6, UPT, UPT, UR5, -UR4, URZ ;  /* 0x8000000405067290 */ /* 0x000fe4000fffe0ff */
[----:B------:R-:W-:Y:S02]  /*2970*/  UIADD3 UR4, UPT, UPT, -UR5, UR4, URZ ;  /* 0x0000000405047290 */ /* 0x000fe4000fffe1ff */
[----:B------:R-:W-:Y:S02]  /*2980*/  UIMAD UR39, UR6, UR14, UR39 ;  /* 0x0000000e062772a4 */ /* 0x000fe4000f8e0227 */
[----:B------:R-:W-:-:S12]  /*2990*/  UIMAD UR40, UR4, UR10, UR40 ;  /* 0x0000000a042872a4 */ /* 0x000fd8000f8e0228 */
.L_x_42:
[----:B------:R-:W-:Y:S01]  /*29a0*/  VIADD R11, R11, 0x1 ;  /* 0x000000010b0b7836 */ /* 0x000fe20000000000 */
[----:B------:R-:W-:Y:S02]  /*29b0*/  R2UR UR5, R52 ;  /* 0x00000000340572ca */ /* 0x000fe400000e0000 */
[----:B------:R-:W-:Y:S02]  /*29c0*/  R2UR UR4, R51 ;  /* 0x00000000330472ca */ /* 0x000fe400000e0000 */
[C---:B------:R-:W-:Y:S02]  /*29d0*/  ISETP.NE.AND P0, PT, R11.reuse, 0x2, PT ;  /* 0x000000020b00780c */ /* 0x040fe40003f05270 */
[----:B------:R-:W-:Y:S02]  /*29e0*/  PLOP3.LUT P1, PT, PT, PT, PT, 0x80, 0x8 ;  /* 0x000000000008781c */ /* 0x000fe40003f2f070 */
[----:B-1----:R-:W-:Y:S02]  /*29f0*/  SEL R0, RZ, 0x1, P0 ;  /* 0x00000001ff007807 */ /* 0x002fe40000000000 */
[----:B------:R-:W-:-:S02]  /*2a00*/  SEL R11, R11, RZ, P0 ;  /* 0x000000ff0b0b7207 */ /* 0x000fc40000000000 */
[----:B------:R-:W-:Y:S01]  /*2a10*/  LOP3.LUT R10, R10, R0, RZ, 0x3c, !PT ;  /* 0x000000000a0a7212 */ /* 0x000fe200078e3cff */
[----:B------:R-:W-:Y:S02]  /*2a20*/  UIADD3 UR16, UPT, UPT, UR40, UR5, URZ ;  /* 0x0000000528107290 */ /* 0x000fe4000fffe0ff */
[----:B------:R-:W-:Y:S01]  /*2a30*/  UIADD3 UR20, UPT, UPT, UR39, UR4, URZ ;  /* 0x0000000427147290 */ /* 0x000fe2000fffe0ff */
[----:B------:R-:W-:Y:S11]  /*2a40*/  BRA.U UP1, `(.L_x_43) ;  /* 0xfffffff101447547 */ /* 0x000ff6000b83ffff */
[----:B------:R-:W-:Y:S01]  /*2a50*/  UIADD3 UR21, UPT, UPT, UR21, 0x40, URZ ;  /* 0x0000004015157890 */ /* 0x000fe2000fffe0ff */
[----:B------:R-:W-:-:S03]  /*2a60*/  SHF.L.U32 R2, R12, 0x1f, RZ ;  /* 0x0000001f0c027819 */ /* 0x000fc600000006ff */
[----:B------:R-:W-:-:S09]  /*2a70*/  ULEA UR4, UR7, UR21, 0x3 ;  /* 0x0000001507047291 */ /* 0x000fd2000f8e18ff */
[----:B------:R-:W1:Y:S02]  /*2a80*/  SYNCS.PHASECHK.TRANS64.TRYWAIT P0, [UR4], R2 ;  /* 0x00000002ff0075a7 */ /* 0x000e640008001104 */
[----:B-1----:R-:W-:Y:S05]  /*2a90*/  @!P0 BRA `(.L_x_44) ;  /* 0x0000006000608947 */ /* 0x002fea0003800000 */
.L_x_148:
[----:B------:R-:W-:-:S04]  /*2aa0*/  UIADD3 UR4, UPT, UPT, UR7, 0x1, URZ ;  /* 0x0000000107047890 */ /* 0x000fc8000fffe0ff */
[----:B------:R-:W-:-:S04]  /*2ab0*/  UISETP.NE.AND UP0, UPT, UR4, 0x8, UPT ;  /* 0x000000080400788c */ /* 0x000fc8000bf05270 */
[----:B------:R-:W-:Y:S02]  /*2ac0*/  USEL UR6, URZ, 0x1, UP0 ;  /* 0x00000001ff067887 */ /* 0x000fe40008000000 */
[----:B------:R-:W-:-:S04]  /*2ad0*/  USEL UR4, UR4, URZ, UP0 ;  /* 0x000000ff04047287 */ /* 0x000fc80008000000 */
[----:B------:R-:W-:Y:S01]  /*2ae0*/  ULEA UR5, UR4, UR21, 0x3 ;  /* 0x0000001504057291 */ /* 0x000fe2000f8e18ff */
[----:B-1----:R-:W-:-:S04]  /*2af0*/  LOP3.LUT R2, R12, UR6, RZ, 0x3c, !PT ;  /* 0x000000060c027c12 */ /* 0x002fc8000f8e3cff */
[----:B------:R-:W-:-:S04]  /*2b00*/  SHF.L.U32 R3, R2, 0x1f, RZ ;  /* 0x0000001f02037819 */ /* 0x000fc800000006ff */
[----:B------:R-:W1:Y:S02]  /*2b10*/  SYNCS.PHASECHK.TRANS64.TRYWAIT P0, [UR5], R3 ;  /* 0x00000003ff0075a7 */ /* 0x000e640008001105 */
[----:B-1----:R-:W-:Y:S05]  /*2b20*/  @!P0 BRA `(.L_x_45) ;  /* 0x0000006000548947 */ /* 0x002fea0003800000 */
.L_x_150:
[----:B------:R-:W-:-:S04]  /*2b30*/  UIADD3 UR4, UPT, UPT, UR4, 0x1, URZ ;  /* 0x0000000104047890 */ /* 0x000fc8000fffe0ff */
[----:B------:R-:W-:-:S04]  /*2b40*/  UISETP.NE.AND UP0, UPT, UR4, 0x8, UPT ;  /* 0x000000080400788c */ /* 0x000fc8000bf05270 */
[----:B------:R-:W-:Y:S02]  /*2b50*/  USEL UR6, URZ, 0x1, UP0 ;  /* 0x00000001ff067887 */ /* 0x000fe40008000000 */
[----:B------:R-:W-:-:S04]  /*2b60*/  USEL UR4, UR4, URZ, UP0 ;  /* 0x000000ff04047287 */ /* 0x000fc80008000000 */
[----:B------:R-:W-:Y:S01]  /*2b70*/  ULEA UR5, UR4, UR21, 0x3 ;  /* 0x0000001504057291 */ /* 0x000fe2000f8e18ff */
[----:B------:R-:W-:-:S04]  /*2b80*/  LOP3.LUT R2, R2, UR6, RZ, 0x3c, !PT ;  /* 0x0000000602027c12 */ /* 0x000fc8000f8e3cff */
[----:B-1----:R-:W-:-:S04]  /*2b90*/  SHF.L.U32 R3, R2, 0x1f, RZ ;  /* 0x0000001f02037819 */ /* 0x002fc800000006ff */
[----:B------:R-:W1:Y:S02]  /*2ba0*/  SYNCS.PHASECHK.TRANS64.TRYWAIT P0, [UR5], R3 ;  /* 0x00000003ff0075a7 */ /* 0x000e640008001105 */
[----:B-1----:R-:W-:Y:S05]  /*2bb0*/  @!P0 BRA `(.L_x_46) ;  /* 0x0000006000488947 */ /* 0x002fea0003800000 */
.L_x_152:
        /* <DEDUP_REMOVED lines=9> */
.L_x_154:
        /* <DEDUP_REMOVED lines=9> */
.L_x_156:
        /* <DEDUP_REMOVED lines=9> */
.L_x_158:
        /* <DEDUP_REMOVED lines=9> */
.L_x_160:
[----:B------:R-:W-:-:S04]  /*2e00*/  UIADD3 UR4, UPT, UPT, UR4, 0x1, URZ ;  /* 0x0000000104047890 */ /* 0x000fc8000fffe0ff */
[----:B------:R-:W-:-:S04]  /*2e10*/  UISETP.NE.AND UP0, UPT, UR4, 0x8, UPT ;  /* 0x000000080400788c */ /* 0x000fc8000bf05270 */
[----:B------:R-:W-:Y:S02]  /*2e20*/  USEL UR5, URZ, 0x1, UP0 ;  /* 0x00000001ff057887 */ /* 0x000fe40008000000 */
[----:B------:R-:W-:-:S04]  /*2e30*/  USEL UR4, UR4, URZ, UP0 ;  /* 0x000000ff04047287 */ /* 0x000fc80008000000 */
[----:B------:R-:W-:Y:S01]  /*2e40*/  ULEA UR4, UR4, UR21, 0x3 ;  /* 0x0000001504047291 */ /* 0x000fe2000f8e18ff */
[----:B------:R-:W-:-:S04]  /*2e50*/  LOP3.LUT R2, R2, UR5, RZ, 0x3c, !PT ;  /* 0x0000000502027c12 */ /* 0x000fc8000f8e3cff */
[----:B------:R-:W-:Y:S01]  /*2e60*/  SHF.L.U32 R2, R2, 0x1f, RZ ;  /* 0x0000001f02027819 */ /* 0x000fe200000006ff */
[----:B-1----:R-:W-:-:S07]  /*2e70*/  IMAD.U32 R0, RZ, RZ, UR4 ;  /* 0x00000004ff007e24 */ /* 0x002fce000f8e00ff */
.L_x_51:
[----:B-1----:R1:W3:Y:S02]  /*2e80*/  SYNCS.PHASECHK.TRANS64.TRYWAIT P0, [R0+URZ], R2 ;  /* 0x00000002000075a7 */ /* 0x0022e400080011ff */
[----:B---3--:R-:W-:Y:S05]  /*2e90*/  @!P0 NANOSLEEP.SYNCS 0x989680 ;  /* 0x009896800000895d */ /* 0x008fea0003900000 */
[----:B------:R-:W3:Y:S02]  /*2ea0*/  @!P0 SYNCS.PHASECHK.TRANS64 P0, [R0+URZ], R2 ;  /* 0x00000002000085a7 */ /* 0x000ee400080010ff */
[----:B--23--:R-:W-:Y:S05]  /*2eb0*/  @P0 EXIT ;  /* 0x000000000000094d */ /* 0x00cfea0003800000 */
[----:B------:R-:W-:Y:S05]  /*2ec0*/  BRA `(.L_x_51) ;  /* 0xfffffffc00ec7947 */ /* 0x000fea000383ffff */
.L_x_23:
[----:B------:R-:W2:Y:S02]  /*2ed0*/  S2UR UR4, SR_CgaCtaId ;  /* 0x00000000000479c3 */ /* 0x000ea40000008800 */
[----:B--2---:R-:W-:-:S04]  /*2ee0*/  UISETP.NE.AND UP0, UPT, UR4, URZ, UPT ;  /* 0x000000ff0400728c */ /* 0x004fc8000bf05270 */
[----:B------:R-:W-:-:S09]  /*2ef0*/  UISETP.NE.OR UP0, UPT, UR17, 0x1, UP0 ;  /* 0x000000011100788c */ /* 0x000fd20008705670 */
[----:B------:R-:W-:Y:S05]  /*2f00*/  BRA.U UP0, `(.L_x_52) ;  /* 0x00000005004c7547 */ /* 0x000fea000b800000 */
[----:B------:R-:W2:Y:S01]  /*2f10*/  S2UR UR5, SR_CgaCtaId ;  /* 0x00000000000579c3 */ /* 0x000ea20000008800 */
[----:B------:R-:W-:Y:S01]  /*2f20*/  UMOV UR4, 0x400 ;  /* 0x0000040000047882 */ /* 0x000fe20000000000 */
[----:B------:R-:W-:Y:S01]  /*2f30*/  ISETP.GE.U32.AND P2, PT, R0, 0x8, PT ;  /* 0x000000080000780c */ /* 0x000fe20003f46070 */
[----:B------:R-:W-:Y:S01]  /*2f40*/  IMAD.MOV.U32 R12, RZ, RZ, 0x1 ;  /* 0x00000001ff0c7424 */ /* 0x000fe200078e00ff */
[----:B------:R-:W-:Y:S02]  /*2f50*/  CS2R R10, SRZ ;  /* 0x00000000000a7805 */ /* 0x000fe4000001ff00 */
[----:B------:R-:W-:Y:S01]  /*2f60*/  CS2R R8, SRZ ;  /* 0x0000000000087805 */ /* 0x000fe2000001ff00 */
[----:B--2---:R-:W-:-:S03]  /*2f70*/  ULEA UR6, UR5, UR4, 0x18 ;  /* 0x0000000405067291 */ /* 0x004fc6000f8ec0ff */
[----:B------:R-:W-:-:S09]  /*2f80*/  UMOV UR5, URZ ;  /* 0x000000ff00057c82 */ /* 0x000fd20008000000 */
.L_x_56:
[----:B------:R-:W-:Y:S02]  /*2f90*/  LEA R2, R8, UR6, 0x3 ;  /* 0x0000000608027c11 */ /* 0x000fe4000f8e18ff */
[----:B------:R-:W-:-:S03]  /*2fa0*/  SHF.L.U32 R4, R9, 0x1f, RZ ;  /* 0x0000001f09047819 */ /* 0x000fc600000006ff */
[----:B------:R-:W-:Y:S01]  /*2fb0*/  VIADD R5, R2, 0x140 ;  /* 0x0000014002057836 */ /* 0x000fe20000000000 */
[----:B------:R-:W2:Y:S02]  /*2fc0*/  SYNCS.PHASECHK.TRANS64.TRYWAIT P0, [R2+URZ+0x130], R4 ;  /* 0x00013004020075a7 */ /* 0x000ea400080011ff */
[----:B--2---:R-:W-:Y:S05]  /*2fd0*/  @!P0 BRA `(.L_x_53) ;  /* 0x0000005c00b88947 */ /* 0x004fea0003800000 */
.L_x_161:
[----:B------:R-:W-:Y:S01]  /*2fe0*/  ULEA UR4, UR5, UR6, 0x3 ;  /* 0x0000000605047291 */ /* 0x000fe2000f8e18ff */
[----:B--2---:R-:W-:Y:S01]  /*2ff0*/  PRMT R2, RZ, 0x654, R5 ;  /* 0x00000654ff027816 */ /* 0x004fe20000000005 */
[----:B------:R-:W-:Y:S01]  /*3000*/  @!P2 IMAD.MOV.U32 R4, RZ, RZ, 0x10 ;  /* 0x00000010ff04a424 */ /* 0x000fe200078e00ff */
[----:B------:R-:W-:Y:S01]  /*3010*/  SHF.L.U32 R5, R12, 0x1f, RZ ;  /* 0x0000001f0c057819 */ /* 0x000fe200000006ff */
[----:B------:R-:W-:Y:S01]  /*3020*/  UIADD3 UR7, UPT, UPT, UR4, 0xd0, URZ ;  /* 0x000000d004077890 */ /* 0x000fe2000fffe0ff */
[----:B------:R2:W-:Y:S05]  /*3030*/  SYNCS.ARRIVE.TRANS64.RED.A1T0 RZ, [R2+URZ], RZ ;  /* 0x000000ff02ff79a7 */ /* 0x0005ea00081004ff */
[----:B------:R-:W-:Y:S01]  /*3040*/  IMAD.U32 R6, RZ, RZ, UR7 ;  /* 0x00000007ff067e24 */ /* 0x000fe2000f8e00ff */
[----:B------:R-:W3:Y:S04]  /*3050*/  SYNCS.PHASECHK.TRANS64.TRYWAIT P0, [UR4+0xe0], R5 ;  /* 0x0000e005ff0075a7 */ /* 0x000ee80008001104 */
[----:B------:R-:W-:Y:S01]  /*3060*/  PRMT R6, R0, 0x654, R6 ;  /* 0x0000065400067816 */ /* 0x000fe20000000006 */
[----:B--23--:R-:W-:Y:S06]  /*3070*/  @!P0 BRA `(.L_x_54) ;  /* 0x0000005c00a48947 */ /* 0x00cfec0003800000 */
.L_x_163:
[----:B------:R-:W-:Y:S01]  /*3080*/  ULEA UR8, UR5, UR6, 0x4 ;  /* 0x0000000605087291 */ /* 0x000fe2000f8e20ff */
[----:B------:R-:W-:Y:S01]  /*3090*/  SEL R3, R6, R3, !P2 ;  /* 0x0000000306037207 */ /* 0x000fe20005000000 */
[----:B------:R-:W-:Y:S01]  /*30a0*/  UIADD3 UR9, UPT, UPT, UR4, 0xd0, URZ ;  /* 0x000000d004097890 */ /* 0x000fe2000fffe0ff */
[----:B--2---:R-:W-:Y:S01]  /*30b0*/  LEA R2, R11, UR6, 0x3 ;  /* 0x000000060b027c11 */ /* 0x004fe2000f8e18ff */
[----:B------:R-:W-:Y:S01]  /*30c0*/  UIADD3 UR8, UPT, UPT, UR8, 0x160, URZ ;  /* 0x0000016008087890 */ /* 0x000fe2000fffe0ff */
[----:B------:R2:W-:Y:S01]  /*30d0*/  @!P2 SYNCS.ARRIVE.TRANS64.RED RZ, [R3+URZ], R4 ;  /* 0x0000000403ffa9a7 */ /* 0x0005e200080004ff */
[----:B------:R-:W-:Y:S01]  /*30e0*/  UIADD3 UR4, UPT, UPT, UR5, 0x1, URZ ;  /* 0x0000000105047890 */ /* 0x000fe2000fffe0ff */
[----:B------:R-:W-:-:S03]  /*30f0*/  VIADD R8, R8, 0x1 ;  /* 0x0000000108087836 */ /* 0x000fc60000000000 */
[----:B------:R-:W-:Y:S02]  /*3100*/  UISETP.NE.AND UP0, UPT, UR4, 0x2, UPT ;  /* 0x000000020400788c */ /* 0x000fe4000bf05270 */
[----:B------:R-:W-:Y:S01]  /*3110*/  ISETP.NE.AND P0, PT, R8, 0x2, PT ;  /* 0x000000020800780c */ /* 0x000fe20003f05270 */
[----:B------:R-:W-:Y:S06]  /*3120*/  UGETNEXTWORKID.BROADCAST [UR8], [UR9] ;  /* 0x00000000080073ca */ /* 0x000fec0008000100 */
[----:B------:R-:W-:Y:S02]  /*3130*/  USEL UR7, URZ, 0x1, UP0 ;  /* 0x00000001ff077887 */ /* 0x000fe40008000000 */
[----:B------:R-:W-:-:S04]  /*3140*/  USEL UR5, UR4, URZ, UP0 ;  /* 0x000000ff04057287 */ /* 0x000fc80008000000 */
[----:B------:R-:W-:Y:S02]  /*3150*/  LOP3.LUT R12, R12, UR7, RZ, 0x3c, !PT ;  /* 0x000000070c0c7c12 */ /* 0x000fe4000f8e3cff */
[----:B--2---:R-:W-:-:S04]  /*3160*/  SHF.L.U32 R4, R10, 0x1f, RZ ;  /* 0x0000001f0a047819 */ /* 0x004fc800000006ff */
[----:B------:R-:W2:Y:S02]  /*3170*/  SYNCS.PHASECHK.TRANS64.TRYWAIT P1, [R2+URZ+0xd0], R4 ;  /* 0x0000d004020075a7 */ /* 0x000ea400080211ff */
[----:B--2---:R-:W-:Y:S05]  /*3180*/  @!P1 BRA `(.L_x_55) ;  /* 0x0000005c00789947 */ /* 0x004fea0003800000 */
.L_x_164:
[C---:B--2---:R-:W-:Y:S01]  /*3190*/  LEA R4, R11.reuse, UR6, 0x4 ;  /* 0x000000060b047c11 */ /* 0x044fe2000f8e20ff */
[----:B------:R-:W-:Y:S01]  /*31a0*/  VIADD R2, R2, 0xe0 ;  /* 0x000000e002027836 */ /* 0x000fe20000000000 */
[----:B------:R-:W-:Y:S01]  /*31b0*/  SEL R8, R8, RZ, P0 ;  /* 0x000000ff08087207 */ /* 0x000fe20000000000 */
[----:B------:R-:W-:-:S03]  /*31c0*/  VIADD R11, R11, 0x1 ;  /* 0x000000010b0b7836 */ /* 0x000fc60000000000 */
[----:B------:R-:W2:Y:S01]  /*31d0*/  LDS.128 R4, [R4+0x160] ;  /* 0x0001600004047984 */ /* 0x000ea20000000c00 */
[----:B------:R-:W-:Y:S02]  /*31e0*/  PRMT R2, RZ, 0x654, R2 ;  /* 0x00000654ff027816 */ /* 0x000fe40000000002 */
[C---:B------:R-:W-:Y:S01]  /*31f0*/  ISETP.NE.AND P1, PT, R11.reuse, 0x2, PT ;  /* 0x000000020b00780c */ /* 0x040fe20003f25270 */
[----:B------:R-:W-:Y:S01]  /*3200*/  @!PT LDS RZ, [RZ] ;  /* 0x00000000fffff984 */ /* 0x000fe20000000800 */
[----:B------:R-:W-:Y:S01]  /*3210*/  @!PT LDS RZ, [RZ] ;  /* 0x00000000fffff984 */ /* 0x000fe20000000800 */
[----:B------:R-:W-:Y:S01]  /*3220*/  @!PT LDS RZ, [RZ] ;  /* 0x00000000fffff984 */ /* 0x000fe20000000800 */
[----:B------:R-:W-:Y:S01]  /*3230*/  @!PT LDS RZ, [RZ] ;  /* 0x00000000fffff984 */ /* 0x000fe20000000800 */
[----:B------:R3:W-:Y:S06]  /*3240*/  MEMBAR.ALL.CTA ;  /* 0x0000000000007992 */ /* 0x0007ec0000008000 */
[----:B---3--:R-:W3:Y:S01]  /*3250*/  FENCE.VIEW.ASYNC.S ;  /* 0x00000000000073c6 */ /* 0x008ee20000000000 */
[----:B------:R-:W-:Y:S01]  /*3260*/  SEL R11, R11, RZ, P1 ;  /* 0x000000ff0b0b7207 */ /* 0x000fe20000800000 */
[----:B---3--:R3:W-:Y:S01]  /*3270*/  SYNCS.ARRIVE.TRANS64.RED.A1T0 RZ, [R2+URZ], RZ ;  /* 0x000000ff02ff79a7 */ /* 0x0087e200081004ff */
[----:B--2---:R-:W-:-:S02]  /*3280*/  LOP3.LUT P3, RZ, R6, 0x1, RZ, 0xc0, !PT ;  /* 0x0000000106ff7812 */ /* 0x004fc4000786c0ff */
[----:B------:R-:W-:-:S04]  /*3290*/  SEL R4, RZ, 0x1, P1 ;  /* 0x00000001ff047807 */ /* 0x000fc80000800000 */
[----:B------:R-:W-:Y:S02]  /*32a0*/  LOP3.LUT R10, R10, R4, RZ, 0x3c, !PT ;  /* 0x000000040a0a7212 */ /* 0x000fe400078e3cff */
[----:B---3--:R-:W-:-:S04]  /*32b0*/  SEL R2, RZ, 0x1, P0 ;  /* 0x00000001ff027807 */ /* 0x008fc80000000000 */
[----:B------:R-:W-:Y:S01]  /*32c0*/  LOP3.LUT R9, R9, R2, RZ, 0x3c, !PT ;  /* 0x0000000209097212 */ /* 0x000fe200078e3cff */
[----:B------:R-:W-:Y:S06]  /*32d0*/  @P3 BRA `(.L_x_56) ;  /* 0xfffffffc002c3947 */ /* 0x000fec000383ffff */
[----:B------:R-:W-:Y:S01]  /*32e0*/  ULEA UR4, UR5, UR6, 0x3 ;  /* 0x0000000605047291 */ /* 0x000fe2000f8e18ff */
[----:B------:R-:W-:-:S08]  /*32f0*/  SHF.L.U32 R2, R12, 0x1f, RZ ;  /* 0x0000001f0c027819 */ /* 0x000fd000000006ff */
[----:B------:R-:W2:Y:S02]  /*3300*/  SYNCS.PHASECHK.TRANS64 P0, [UR4+0xe0], R2 ;  /* 0x0000e002ff0075a7 */ /* 0x000ea40008001004 */
[----:B--2---:R-:W-:Y:S05]  /*3310*/  @P0 BRA `(.L_x_57) ;  /* 0x0000000000080947 */ /* 0x004fea0003800000 */
[----:B------:R-:W2:Y:S02]  /*3320*/  SYNCS.PHASECHK.TRANS64.TRYWAIT P0, [UR4+0xe0], R2 ;  /* 0x0000e002ff0075a7 */ /* 0x000ea40008001104 */
[----:B--2---:R-:W-:Y:S05]  /*3330*/  @!P0 BRA `(.L_x_58) ;  /* 0x0000005c00208947 */ /* 0x004fea0003800000 */
.L_x_57:
[----:B------:R-:W-:-:S04]  /*3340*/  UIADD3 UR7, UPT, UPT, UR5, 0x1, URZ ;  /* 0x0000000105077890 */ /* 0x000fc8000fffe0ff */
[----:B------:R-:W-:-:S04]  /*3350*/  UISETP.NE.AND UP0, UPT, UR7, 0x2, UPT ;  /* 0x000000020700788c */ /* 0x000fc8000bf05270 */
[----:B------:R-:W-:Y:S02]  /*3360*/  USEL UR8, URZ, 0x1, UP0 ;  /* 0x00000001ff087887 */ /* 0x000fe40008000000 */
[----:B------:R-:W-:-:S04]  /*3370*/  USEL UR7, UR7, URZ, UP0 ;  /* 0x000000ff07077287 */ /* 0x000fc80008000000 */
[----:B------:R-:W-:Y:S01]  /*3380*/  ULEA UR7, UR7, UR6, 0x3 ;  /* 0x0000000607077291 */ /* 0x000fe2000f8e18ff */
[----:B--2---:R-:W-:-:S04]  /*3390*/  LOP3.LUT R2, R12, UR8, RZ, 0x3c, !PT ;  /* 0x000000080c027c12 */ /* 0x004fc8000f8e3cff */
[----:B------:R-:W-:-:S04]  /*33a0*/  SHF.L.U32 R0, R2, 0x1f, RZ ;  /* 0x0000001f02007819 */ /* 0x000fc800000006ff */
[----:B------:R-:W2:Y:S02]  /*33b0*/  SYNCS.PHASECHK.TRANS64 P0, [UR7+0xe0], R0 ;  /* 0x0000e000ff0075a7 */ /* 0x000ea40008001007 */
[----:B-12---:R-:W-:Y:S05]  /*33c0*/  @P0 EXIT ;  /* 0x000000000000094d */ /* 0x006fea0003800000 */
[----:B------:R-:W-:Y:S02]  /*33d0*/  SHF.L.U32 R2, R2, 0x1f, RZ ;  /* 0x0000001f02027819 */ /* 0x000fe400000006ff */
[----:B------:R-:W-:-:S07]  /*33e0*/  MOV R0, UR7 ;  /* 0x0000000700007c02 */ /* 0x000fce0008000f00 */
.L_x_59:
[----:B-1----:R1:W2:Y:S02]  /*33f0*/  SYNCS.PHASECHK.TRANS64.TRYWAIT P0, [R0+URZ+0xe0], R2 ;  /* 0x0000e002000075a7 */ /* 0x0022a400080011ff */
[----:B--2---:R-:W-:Y:S05]  /*3400*/  @!P0 NANOSLEEP.SYNCS 0x989680 ;  /* 0x009896800000895d */ /* 0x004fea0003900000 */
[----:B------:R-:W2:Y:S02]  /*3410*/  @!P0 SYNCS.PHASECHK.TRANS64 P0, [R0+URZ+0xe0], R2 ;  /* 0x0000e002000085a7 */ /* 0x000ea400080010ff */
[----:B--2---:R-:W-:Y:S05]  /*3420*/  @P0 EXIT ;  /* 0x000000000000094d */ /* 0x004fea0003800000 */
[----:B------:R-:W-:Y:S05]  /*3430*/  BRA `(.L_x_59) ;  /* 0xfffffffc00ec7947 */ /* 0x000fea000383ffff */
.L_x_52:
[----:B------:R-:W-:Y:S05]  /*3440*/  BRA.U UP6, `(.L_x_60) ;  /* 0x0000000d06d87547 */ /* 0x000fea000b800000 */
[----:B------:R-:W2:Y:S01]  /*3450*/  S2UR UR7, SR_CgaCtaId ;  /* 0x00000000000779c3 */ /* 0x000ea20000008800 */
[----:B------:R-:W-:Y:S01]  /*3460*/  UMOV UR4, 0x40 ;  /* 0x0000004000047882 */ /* 0x000fe20000000000 */
[----:B------:R-:W-:Y:S01]  /*3470*/  NOP ;  /* 0x0000000000007918 */ /* 0x000fe20000000000 */
[----:B------:R-:W-:Y:S01]  /*3480*/  UMOV UR6, 0x400 ;  /* 0x0000040000067882 */ /* 0x000fe20000000000 */
[----:B--2---:R-:W-:Y:S02]  /*3490*/  ULEA UR5, UR7, UR4, 0x18 ;  /* 0x0000000407057291 */ /* 0x004fe4000f8ec0ff */
[----:B------:R-:W-:-:S07]  /*34a0*/  ULEA UR6, UR7, UR6, 0x18 ;  /* 0x0000000607067291 */ /* 0x000fce000f8ec0ff */
[----:B------:R-:W2:Y:S02]  /*34b0*/  LDS.U8 R0, [UR5+0x1c] ;  /* 0x00001c05ff007984 */ /* 0x000ea40008000000 */
[----:B--2---:R-:W-:-:S13]  /*34c0*/  ISETP.NE.AND P0, PT, R0, RZ, PT ;  /* 0x000000ff0000720c */ /* 0x004fda0003f05270 */
[----:B------:R-:W-:Y:S05]  /*34d0*/  @P0 BRA `(.L_x_61) ;  /* 0x0000000000580947 */ /* 0x000fea0003800000 */
[----:B------:R-:W-:-:S13]  /*34e0*/  ELECT P0, URZ, PT ;  /* 0x0000000000ff782f */ /* 0x000fda0003800000 */
[----:B------:R-:W-:Y:S05]  /*34f0*/  @!P0 BRA `(.L_x_62) ;  /* 0x0000000000608947 */ /* 0x000fea0003800000 */
[----:B------:R-:W-:Y:S01]  /*3500*/  UMOV UR4, 0x10 ;  /* 0x0000001000047882 */ /* 0x000fe20000000000 */
[----:B------:R-:W-:Y:S01]  /*3510*/  HFMA2 R0, -RZ, RZ, 0, 5.9604644775390625e-08 ;  /* 0x00000001ff007431 */ /* 0x000fe200000001ff */
[----:B------:R-:W-:-:S03]  /*3520*/  MOV R3, 0xffff ;  /* 0x0000ffff00037802 */ /* 0x000fc60000000f00 */
[----:B------:R-:W-:Y:S04]  /*3530*/  DEPBAR.LE SB2, 0x36 ;  /* 0x0000ad800000791a */ /* 0x000fe80000000000 */
[----:B------:R-:W2:Y:S02]  /*3540*/  UTCATOMSWS.FIND_AND_SET.ALIGN UP0, UR4, UR4 ;  /* 0x00000004000475e3 */ /* 0x000ea40008000800 */
[----:B--2---:R-:W-:Y:S01]  /*3550*/  MOV R4, UR4 ;  /* 0x0000000400047c02 */ /* 0x004fe20008000f00 */
[----:B------:R-:W-:Y:S06]  /*3560*/  BRA.U UP0, `(.L_x_63) ;  /* 0x0000000100187547 */ /* 0x000fec000b800000 */
.L_x_64:
[----:B------:R-:W-:Y:S05]  /*3570*/  NANOSLEEP 0x64 ;  /* 0x000000640000795d */ /* 0x000fea0003800000 */
[----:B------:R-:W-:-:S05]  /*3580*/  UMOV UR4, 0x10 ;  /* 0x0000001000047882 */ /* 0x000fca0000000000 */
[----:B------:R-:W-:Y:S04]  /*3590*/  DEPBAR.LE SB2, 0x36 ;  /* 0x0000ad800000791a */ /* 0x000fe80000000000 */
[----:B------:R-:W2:Y:S02]  /*35a0*/  UTCATOMSWS.FIND_AND_SET.ALIGN UP0, UR4, UR4 ;  /* 0x00000004000475e3 */ /* 0x000ea40008000800 */
[----:B--2---:R-:W-:Y:S01]  /*35b0*/  MOV R4, UR4 ;  /* 0x0000000400047c02 */ /* 0x004fe20008000f00 */
[----:B------:R-:W-:Y:S05]  /*35c0*/  BRA.U !UP0, `(.L_x_64) ;  /* 0xfffffffd08e87547 */ /* 0x000fea000b83ffff */
.L_x_63:
[-C--:B------:R-:W-:Y:S02]  /*35d0*/  SHF.L.U32 R3, R3, R4.reuse, RZ ;  /* 0x0000000403037219 */ /* 0x080fe400000006ff */
[----:B------:R-:W-:Y:S01]  /*35e0*/  SHF.L.U32 R0, R0, R4, RZ ;  /* 0x0000000400007219 */ /* 0x000fe200000006ff */
[----:B------:R-:W-:Y:S02]  /*35f0*/  IMAD.SHL.U32 R4, R4, 0x20, RZ ;  /* 0x0000002004047824 */ /* 0x000fe400078e00ff */
[----:B------:R2:W-:Y:S04]  /*3600*/  ATOMS.OR RZ, [UR5+0x14], R3 ;  /* 0x00001403ffff798c */ /* 0x0005e8000b000005 */
[----:B------:R2:W-:Y:S04]  /*3610*/  ATOMS.OR RZ, [UR5+0x18], R0 ;  /* 0x00001800ffff798c */ /* 0x0005e8000b000005 */
[----:B------:R2:W-:Y:S01]  /*3620*/  STS [UR6+0x180], R4 ;  /* 0x00018004ff007988 */ /* 0x0005e20008000806 */
[----:B------:R-:W-:Y:S05]  /*3630*/  BRA `(.L_x_62) ;  /* 0x0000000000107947 */ /* 0x000fea0003800000 */
.L_x_61:
[----:B------:R-:W-:Y:S02]  /*3640*/  MOV R0, 0xffffffff ;  /* 0xffffffff00007802 */ /* 0x000fe40000000f00 */
[----:B------:R-:W-:-:S03]  /*3650*/  MOV R4, 0x3680 ;  /* 0x0000368000047802 */ /* 0x000fc60000000f00 */
[----:B------:R2:W-:Y:S04]  /*3660*/  STS [UR6+0x180], R0 ;  /* 0x00018000ff007988 */ /* 0x0005e80008000806 */
[----:B-12--5:R-:W-:Y:S05]  /*3670*/  CALL.REL.NOINC `($__internal_1_$__cuda_sm10x_tcgen05_guardrail_trap_phase_invalid_during_alloc) ;  /* 0x0000006000687944 */ /* 0x026fea0003c00000 */
.L_x_62:
[----:B------:R-:W-:Y:S05]  /*3680*/  WARPSYNC.ALL ;  /* 0x0000000000007948 */ /* 0x000fea0003800000 */
[----:B------:R-:W3:Y:S01]  /*3690*/  S2UR UR4, SR_CgaCtaId ;  /* 0x00000000000479c3 */ /* 0x000ee20000008800 */
[----:B------:R-:W-:Y:S01]  /*36a0*/  UMOV UR26, 0x400 ;  /* 0x00000400001a7882 */ /* 0x000fe20000000000 */
[----:B------:R-:W-:-:S06]  /*36b0*/  NOP ;  /* 0x0000000000007918 */ /* 0x000fcc0000000000 */
[----:B------:R-:W-:Y:S06]  /*36c0*/  BAR.ARV 0x6, 0xa0 ;  /* 0x0182800000007b1d */ /* 0x000fec0000002000 */
[----:B------:R-:W4:Y:S01]  /*36d0*/  LDCU UR5, c[0x0][0x38c] ;  /* 0x00007180ff0577ac */ /* 0x000f220008000800 */
[----:B------:R-:W-:Y:S01]  /*36e0*/  LOP3.LUT R2, R2, 0xffff, RZ, 0xc0, !PT ;  /* 0x0000ffff02027812 */ /* 0x000fe200078ec0ff */
[----:B------:R-:W-:Y:S01]  /*36f0*/  IMAD.MOV.U32 R11, RZ, RZ, 0x1 ;  /* 0x00000001ff0b7424 */ /* 0x000fe200078e00ff */
[----:B------:R-:W-:Y:S01]  /*3700*/  CS2R R8, SRZ ;  /* 0x0000000000087805 */ /* 0x000fe2000001ff00 */
[----:B------:R-:W1:Y:S01]  /*3710*/  LDCU UR7, c[0x0][0x38c] ;  /* 0x00007180ff0777ac */ /* 0x000e620008000800 */
[----:B------:R-:W-:Y:S01]  /*3720*/  R2UR UR27, R2 ;  /* 0x00000000021b72ca */ /* 0x000fe200000e0000 */
[----:B------:R-:W-:Y:S01]  /*3730*/  IMAD.MOV.U32 R10, RZ, RZ, RZ ;  /* 0x000000ffff0a7224 */ /* 0x000fe200078e00ff */
[----:B------:R-:W-:Y:S01]  /*3740*/  UMOV UR30, URZ ;  /* 0x000000ff001e7c82 */ /* 0x000fe20008000000 */
[----:B------:R-:W-:Y:S01]  /*3750*/  UMOV UR24, URZ ;  /* 0x000000ff00187c82 */ /* 0x000fe20008000000 */
[----:B---3--:R-:W-:Y:S01]  /*3760*/  ULEA UR26, UR4, UR26, 0x18 ;  /* 0x0000001a041a7291 */ /* 0x008fe2000f8ec0ff */
[----:B------:R-:W-:Y:S01]  /*3770*/  UMOV UR38, 0x0 ;  /* 0x0000000000267882 */ /* 0x000fe20000000000 */
[----:B------:R-:W-:-:S02]  /*3780*/  UMOV UR39, 0x4200490 ;  /* 0x0420049000277882 */ /* 0x000fc40000000000 */
[----:B------:R-:W-:Y:S02]  /*3790*/  UIADD3 UR4, UPT, UPT, UR26, 0x4400, URZ ;  /* 0x000044001a047890 */ /* 0x000fe4000fffe0ff */
[----:B------:R-:W-:Y:S02]  /*37a0*/  UIADD3 UR6, UPT, UPT, UR26, 0x14400, URZ ;  /* 0x000144001a067890 */ /* 0x000fe4000fffe0ff */
[----:B----4-:R-:W-:Y:S01]  /*37b0*/  UIADD3 UR5, UPT, UPT, UR5, 0x3f, URZ ;  /* 0x0000003f05057890 */ /* 0x010fe2000fffe0ff */
[----:B--2---:R-:W2:Y:S01]  /*37c0*/  LDS R0, [UR26+0x180] ;  /* 0x0001801aff007984 */ /* 0x004ea20008000800 */
[----:B-1----:R-:W-:Y:S01]  /*37d0*/  UMOV UR36, 0x0 ;  /* 0x0000000000247882 */ /* 0x002fe20000000000 */
[----:B------:R-:W-:Y:S01]  /*37e0*/  UMOV UR37, 0x4200490 ;  /* 0x0420049000257882 */ /* 0x000fe20000000000 */
[----:B------:R-:W-:Y:S02]  /*37f0*/  USHF.R.S32.HI UR40, URZ, 0x1f, UR5 ;  /* 0x0000001fff287899 */ /* 0x000fe40008011405 */
[----:B------:R-:W-:-:S02]  /*3800*/  UISETP.GE.AND UP4, UPT, UR7, 0x1, UPT ;  /* 0x000000010700788c */ /* 0x000fc4000bf86270 */
[----:B------:R-:W-:Y:S02]  /*3810*/  ULEA.HI UR40, UR40, UR5, URZ, 0x6 ;  /* 0x0000000528287291 */ /* 0x000fe4000f8f30ff */
[----:B------:R-:W-:Y:S02]  /*3820*/  USHF.R.U32.HI UR5, URZ, 0x4, UR4 ;  /* 0x00000004ff057899 */ /* 0x000fe40008011604 */
[----:B------:R-:W-:Y:S02]  /*3830*/  USHF.R.S32.HI UR40, URZ, 0x6, UR40 ;  /* 0x00000006ff287899 */ /* 0x000fe40008011428 */
[----:B------:R-:W-:Y:S02]  /*3840*/  USHF.R.U32.HI UR4, URZ, 0x4, UR6 ;  /* 0x00000004ff047899 */ /* 0x000fe40008011606 */
[----:B------:R-:W-:Y:S02]  /*3850*/  UISETP.LT.AND UP0, UPT, UR40, 0x1, UPT ;  /* 0x000000012800788c */ /* 0x000fe4000bf01270 */
[----:B------:R-:W-:-:S02]  /*3860*/  ULOP3.LUT UR5, UR5, 0x3fff, URZ, 0xc0, !UPT ;  /* 0x00003fff05057892 */ /* 0x000fc4000f8ec0ff */
[----:B------:R-:W-:Y:S02]  /*3870*/  ULOP3.LUT UR4, UR4, 0x3fff, URZ, 0xc0, !UPT ;  /* 0x00003fff04047892 */ /* 0x000fe4000f8ec0ff */
[----:B------:R-:W-:Y:S02]  /*3880*/  USEL UR41, UR40, 0x1, !UP0 ;  /* 0x0000000128297887 */ /* 0x000fe4000c000000 */
[----:B------:R-:W-:Y:S02]  /*3890*/  ULOP3.LUT UR28, UR5, 0x10000, URZ, 0xfc, !UPT ;  /* 0x00010000051c7892 */ /* 0x000fe4000f8efcff */
[----:B------:R-:W-:Y:S02]  /*38a0*/  ULOP3.LUT UR29, UR4, 0x10000, URZ, 0xfc, !UPT ;  /* 0x00010000041d7892 */ /* 0x000fe4000f8efcff */
[----:B------:R-:W-:Y:S01]  /*38b0*/  UIADD3 UR41, UPT, UPT, -UR41, URZ, URZ ;  /* 0x000000ff29297290 */ /* 0x000fe2000fffe1ff */
[----:B------:R-:W-:Y:S01]  /*38c0*/  UMOV UR34, 0x0 ;  /* 0x0000000000227882 */ /* 0x000fe20000000000 */
[----:B------:R-:W-:Y:S01]  /*38d0*/  UMOV UR35, 0x4200490 ;  /* 0x0420049000237882 */ /* 0x000fe20000000000 */
[----:B------:R-:W-:Y:S01]  /*38e0*/  UMOV UR32, 0x0 ;  /* 0x0000000000207882 */ /* 0x000fe20000000000 */
[----:B------:R-:W-:Y:S01]  /*38f0*/  UMOV UR33, 0x4200490 ;  /* 0x0420049000217882 */ /* 0x000fe20000000000 */
[----:B--2---:R-:W-:-:S15]  /*3900*/  R2UR UR42, R0 ;  /* 0x00000000002a72ca */ /* 0x004fde00000e0000 */
.L_x_71:
[----:B------:R-:W-:Y:S02]  /*3910*/  LEA R0, R10, UR26, 0x3 ;  /* 0x0000001a0a007c11 */ /* 0x000fe4000f8e18ff */
[----:B------:R-:W-:Y:S02]  /*3920*/  SHF.L.U32 R2, R9, 0x1f, RZ ;  /* 0x0000001f09027819 */ /* 0x000fe400000006ff */
[----:B------:R-:W-:Y:S01]  /*3930*/  PLOP3.LUT P0, PT, PT, PT, UP4, 0x80, 0x8 ;  /* 0x000000000008781c */ /* 0x000fe20003f0f048 */
[----:B------:R-:W-:Y:S01]  /*3940*/  VIADD R3, R0, 0xe0 ;  /* 0x000000e000037836 */ /* 0x000fe20000000000 */
[----:B-1----:R-:W1:Y:S02]  /*3950*/  SYNCS.PHASECHK.TRANS64.TRYWAIT P1, [R0+URZ+0xd0], R2 ;  /* 0x0000d002000075a7 */ /* 0x002e6400080211ff */
[----:B-1-3--:R-:W-:Y:S09]  /*3960*/  @!P1 BRA `(.L_x_65) ;  /* 0x0000005400ac9947 */ /* 0x00aff20003800000 */
.L_x_166:
[----:B------:R-:W-:Y:S01]  /*3970*/  LEA R4, R10, UR26, 0x4 ;  /* 0x0000001a0a047c11 */ /* 0x000fe2000f8e20ff */
[----:B------:R-:W-:Y:S01]  /*3980*/  @UP4 ULEA UR4, UR24, UR26, 0x3 ;  /* 0x0000001a18044291 */ /* 0x000fe2000f8e18ff */
[----:B------:R-:W-:Y:S01]  /*3990*/  PLOP3.LUT P2, PT, PT, PT, PT, 0x80, 0x8 ;  /* 0x000000000008781c */ /* 0x000fe20003f4f070 */
[----:B------:R-:W-:Y:S01]  /*39a0*/  ULEA UR31, UR30, UR26, 0x3 ;  /* 0x0000001a1e1f7291 */ /* 0x000fe2000f8e18ff */
[----:B------:R-:W-:Y:S02]  /*39b0*/  PRMT R3, RZ, 0x654, R3 ;  /* 0x00000654ff037816 */ /* 0x000fe40000000003 */
[----:B------:R-:W2:Y:S01]  /*39c0*/  LDS.128 R4, [R4+0x160] ;  /* 0x0001600004047984 */ /* 0x000ea20000000c00 */
[----:B-1----:R-:W-:Y:S02]  /*39d0*/  @P0 SHF.L.U32 R2, R8, 0x1f, RZ ;  /* 0x0000001f08020819 */ /* 0x002fe400000006ff */
[----:B------:R-:W-:Y:S01]  /*39e0*/  SHF.L.U32 R0, R11, 0x1f, RZ ;  /* 0x0000001f0b007819 */ /* 0x000fe200000006ff */
[----:B------:R-:W-:Y:S01]  /*39f0*/  @!PT LDS RZ, [RZ] ;  /* 0x00000000fffff984 */ /* 0x000fe20000000800 */
[----:B------:R-:W-:Y:S01]  /*3a00*/  @!PT LDS RZ, [RZ] ;  /* 0x00000000fffff984 */ /* 0x000fe20000000800 */
[----:B------:R-:W-:Y:S01]  /*3a10*/  @!PT LDS RZ, [RZ] ;  /* 0x00000000fffff984 */ /* 0x000fe20000000800 */
[----:B------:R-:W-:Y:S01]  /*3a20*/  @!PT LDS RZ, [RZ] ;  /* 0x00000000fffff984 */ /* 0x000fe20000000800 */
[----:B------:R1:W-:Y:S06]  /*3a30*/  MEMBAR.ALL.CTA ;  /* 0x0000000000007992 */ /* 0x0003ec0000008000 */
[----:B-1----:R-:W1:Y:S02]  /*3a40*/  FENCE.VIEW.ASYNC.S ;  /* 0x00000000000073c6 */ /* 0x002e640000000000 */
[----:B-1----:R1:W-:Y:S01]  /*3a50*/  SYNCS.ARRIVE.TRANS64.RED.A1T0 RZ, [R3+URZ], RZ ;  /* 0x000000ff03ff79a7 */ /* 0x0023e200081004ff */
[----:B------:R1:W3:Y:S01]  /*3a60*/  @P0 SYNCS.PHASECHK.TRANS64.TRYWAIT P2, [UR4], R2 ;  /* 0x00000002ff0005a7 */ /* 0x0002e20008041104 */
[----:B------:R-:W-:Y:S01]  /*3a70*/  ULEA.HI UR4, UR30, UR30, URZ, 0x1 ;  /* 0x0000001e1e047291 */ /* 0x000fe2000f8f08ff */
[----:B--2---:R-:W-:-:S03]  /*3a80*/  LOP3.LUT P1, RZ, R6, 0x1, RZ, 0xc0, !PT ;  /* 0x0000000106ff7812 */ /* 0x004fc6000782c0ff */
[----:B------:R-:W-:Y:S02]  /*3a90*/  USHF.L.U32 UR11, UR4, 0x6, URZ ;  /* 0x00000006040b7899 */ /* 0x000fe400080006ff */
[----:B------:R-:W-:Y:S02]  /*3aa0*/  ULOP3.LUT UR4, UR4, 0xffe, URZ, 0xc0, !UPT ;  /* 0x00000ffe04047892 */ /* 0x000fe4000f8ec0ff */
[----:B------:R-:W-:Y:S02]  /*3ab0*/  ULOP3.LUT UR11, UR11, 0xffffff80, URZ, 0xc0, !UPT ;  /* 0xffffff800b0b7892 */ /* 0x000fe4000f8ec0ff */
[----:B------:R-:W-:Y:S02]  /*3ac0*/  UIADD3 UR4, UPT, UPT, -UR4, UR30, URZ ;  /* 0x0000001e04047290 */ /* 0x000fe4000fffe1ff */
[----:B------:R-:W-:Y:S01]  /*3ad0*/  UIADD3 UR11, UPT, UPT, UR42, UR11, URZ ;  /* 0x0000000b2a0b7290 */ /* 0x000fe2000fffe0ff */
[----:B------:R-:W2:Y:S03]  /*3ae0*/  SYNCS.PHASECHK.TRANS64.TRYWAIT P0, [UR31+0x110], R0 ;  /* 0x00011000ff0075a7 */ /* 0x000ea6000800111f */
[----:B------:R-:W-:Y:S01]  /*3af0*/  ULEA UR11, UR4, UR11, 0x14 ;  /* 0x0000000b040b7291 */ /* 0x000fe2000f8ea0ff */
[----:B-123--:R-:W-:Y:S11]  /*3b00*/  @!P0 BRA `(.L_x_66) ;  /* 0x0000005400588947 */ /* 0x00eff60003800000 */
.L_x_168:
[----:B------:R-:W-:Y:S01]  /*3b10*/  IADD3 R10, PT, PT, R10, 0x1, RZ ;  /* 0x000000010a0a7810 */ /* 0x000fe20007ffe0ff */
[----:B------:R-:W-:Y:S06]  /*3b20*/  BRA.U !UP4, `(.L_x_67) ;  /* 0x000000010cc07547 */ /* 0x000fec000b800000 */
[----:B------:R-:W-:Y:S01]  /*3b30*/  UPLOP3.LUT UP2, UPT, UPT, UPT, UPT, 0x40, 0x4 ;  /* 0x000000000004789c */ /* 0x000fe20003f4e870 */
[----:B------:R-:W-:Y:S01]  /*3b40*/  UMOV UR23, UR41 ;  /* 0x0000002900177c82 */ /* 0x000fe20008000000 */
[----:B------:R-:W-:Y:S01]  /*3b50*/  UMOV UR22, UR40 ;  /* 0x0000002800167c82 */ /* 0x000fe20008000000 */
[----:B------:R-:W-:-:S08]  /*3b60*/  UMOV UR10, UR24 ;  /* 0x00000018000a7c82 */ /* 0x000fd00008000000 */
.L_x_70:
[----:B------:R-:W-:Y:S02]  /*3b70*/  UIADD3 UR23, UPT, UPT, UR23, 0x1, URZ ;  /* 0x0000000117177890 */ /* 0x000fe4000fffe0ff */
[----:B--2---:R-:W-:Y:S02]  /*3b80*/  ULEA UR5, UR10, UR26, 0x3 ;  /* 0x0000001a0a057291 */ /* 0x004fe4000f8e18ff */
[----:B------:R-:W-:Y:S01]  /*3b90*/  UISETP.NE.AND UP3, UPT, UR23, URZ, UPT ;  /* 0x000000ff1700728c */ /* 0x000fe2000bf65270 */
[----:B---3--:R-:W-:Y:S10]  /*3ba0*/  @P2 BRA `(.L_x_68) ;  /* 0x00000000000c2947 */ /* 0x008ff40003800000 */
[----:B-1----:R-:W-:Y:S04]  /*3bb0*/  SHF.L.U32 R2, R8, 0x1f, RZ ;  /* 0x0000001f08027819 */ /* 0x002fe800000006ff */
[----:B------:R-:W1:Y:S02]  /*3bc0*/  SYNCS.PHASECHK.TRANS64.TRYWAIT P0, [UR5], R2 ;  /* 0x00000002ff0075a7 */ /* 0x000e640008001105 */
[----:B-1----:R-:W-:Y:S05]  /*3bd0*/  @!P0 BRA `(.L_x_69) ;  /* 0x00000054003c8947 */ /* 0x002fea0003800000 */
.L_x_68:
[----:B------:R-:W-:Y:S01]  /*3be0*/  UISETP.NE.AND UP0, UPT, UR22, 0x1, UPT ;  /* 0x000000011600788c */ /* 0x000fe2000bf05270 */
[----:B------:R-:W-:Y:S01]  /*3bf0*/  PLOP3.LUT P2, PT, PT, PT, PT, 0x80, 0x8 ;  /* 0x000000000008781c */ /* 0x000fe20003f4f070 */
[----:B------:R-:W-:Y:S02]  /*3c00*/  UIADD3 UR4, UPT, UPT, UR10, 0x1, URZ ;  /* 0x000000010a047890 */ /* 0x000fe4000fffe0ff */
[----:B------:R-:W-:Y:S02]  /*3c10*/  UIADD3 UR25, UPT, UPT, UR5, 0x40, URZ ;  /* 0x0000004005197890 */ /* 0x000fe4000fffe0ff */
[----:B------:R-:W-:Y:S01]  /*3c20*/  UISETP.NE.AND UP1, UPT, UR4, 0x8, UPT ;  /* 0x000000080400788c */ /* 0x000fe2000bf25270 */
[----:B------:R-:W-:Y:S01]  /*3c30*/  PLOP3.LUT P0, PT, PT, PT, UP0, 0x80, 0x8 ;  /* 0x000000000008781c */ /* 0x000fe20003f0f008 */
[----:B------:R-:W-:Y:S02]  /*3c40*/  UIADD3 UR22, UPT, UPT, UR22, -0x1, URZ ;  /* 0xffffffff16167890 */ /* 0x000fe4000fffe0ff */
[----:B------:R-:W-:Y:S02]  /*3c50*/  USEL UR6, URZ, 0x1, UP1 ;  /* 0x00000001ff067887 */ /* 0x000fe40008800000 */
[----:B------:R-:W-:Y:S01]  /*3c60*/  USEL UR24, UR4, URZ, UP1 ;  /* 0x000000ff04187287 */ /* 0x000fe20008800000 */
[----:B------:R-:W-:Y:S01]  /*3c70*/  UMOV UR7, 0x40004040 ;  /* 0x4000404000077882 */ /* 0x000fe20000000000 */
[----:B------:R-:W-:Y:S02]  /*3c80*/  UMOV UR5, 0x40004040 ;  /* 0x4000404000057882 */ /* 0x000fe40000000000 */
[----:B------:R-:W-:Y:S01]  /*3c90*/  @UP0 ULEA UR4, UR24, UR26, 0x3 ;  /* 0x0000001a18040291 */ /* 0x000fe2000f8e18ff */
[----:B------:R-:W-:Y:S01]  /*3ca0*/  LOP3.LUT R8, R8, UR6, RZ, 0x3c, !PT ;  /* 0x0000000608087c12 */ /* 0x000fe2000f8e3cff */
[----:B------:R-:W-:Y:S01]  /*3cb0*/  ULEA UR6, UR10, UR29, 0xa ;  /* 0x0000001d0a067291 */ /* 0x000fe2000f8e50ff */
[----:B------:R-:W-:Y:S02]  /*3cc0*/  UMOV UR21, 0x40004040 ;  /* 0x4000404000157882 */ /* 0x000fe40000000000 */
[----:B-1----:R-:W-:Y:S01]  /*3cd0*/  @P0 SHF.L.U32 R0, R8, 0x1f, RZ ;  /* 0x0000001f08000819 */ /* 0x002fe200000006ff */
[----:B------:R-:W-:Y:S02]  /*3ce0*/  UIADD3 UR20, UPT, UPT, UR6, 0x2, URZ ;  /* 0x0000000206147890 */ /* 0x000fe4000fffe0ff */
[----:B------:R-:W-:Y:S01]  /*3cf0*/  UIADD3 UR16, UPT, UPT, UR6, 0x4, URZ ;  /* 0x0000000406107890 */ /* 0x000fe2000fffe0ff */
[----:B------:R2:W3:Y:S01]  /*3d00*/  @P0 SYNCS.PHASECHK.TRANS64.TRYWAIT P2, [UR4], R0 ;  /* 0x00000000ff0005a7 */ /* 0x0004e20008041104 */
[----:B------:R-:W-:Y:S02]  /*3d10*/  ULEA UR4, UR10, UR28, 0x9 ;  /* 0x0000001c0a047291 */ /* 0x000fe4000f8e48ff */
[----:B------:R-:W-:Y:S02]  /*3d20*/  UIADD3 UR12, UPT, UPT, UR6, 0x6, URZ ;  /* 0x00000006060c7890 */ /* 0x000fe4000fffe0ff */
[----:B------:R-:W-:Y:S02]  /*3d30*/  UIADD3 UR18, UPT, UPT, UR4, 0x2, URZ ;  /* 0x0000000204127890 */ /* 0x000fe4000fffe0ff */
[----:B------:R-:W-:Y:S02]  /*3d40*/  UIADD3 UR14, UPT, UPT, UR4, 0x4, URZ ;  /* 0x00000004040e7890 */ /* 0x000fe4000fffe0ff */
[----:B------:R-:W-:Y:S01]  /*3d50*/  UIADD3 UR8, UPT, UPT, UR4, 0x6, URZ ;  /* 0x0000000604087890 */ /* 0x000fe2000fffe0ff */
[----:B------:R2:W-:Y:S01]  /*3d60*/  UTCHMMA gdesc[UR4], gdesc[UR6], tmem[UR11], tmem[UR38], idesc[UR39], UP2 ;  /* 0x00ff2606040075ea */ /* 0x0005e2000900000b */
[----:B------:R-:W-:Y:S01]  /*3d70*/  UPLOP3.LUT UP2, UPT, UPT, UPT, UPT, 0x80, 0x8 ;  /* 0x000000000008789c */ /* 0x000fe20003f4f070 */
[----:B------:R-:W-:Y:S01]  /*3d80*/  UMOV UR19, 0x40004040 ;  /* 0x4000404000137882 */ /* 0x000fe20000000000 */
[----:B------:R-:W-:Y:S01]  /*3d90*/  UMOV UR17, 0x40004040 ;  /* 0x4000404000117882 */ /* 0x000fe20000000000 */
[----:B------:R2:W-:Y:S01]  /*3da0*/  UTCHMMA gdesc[UR18], gdesc[UR20], tmem[UR11], tmem[UR36], idesc[UR37], UPT ;  /* 0x00ff2414120075ea */ /* 0x0005e2000b80000b */
[----:B------:R-:W-:Y:S01]  /*3db0*/  UMOV UR15, 0x40004040 ;  /* 0x40004040000f7882 */ /* 0x000fe20000000000 */
[----:B------:R-:W-:Y:S01]  /*3dc0*/  UMOV UR13, 0x40004040 ;  /* 0x40004040000d7882 */ /* 0x000fe20000000000 */
[----:B------:R-:W-:Y:S01]  /*3dd0*/  UMOV UR9, 0x40004040 ;  /* 0x4000404000097882 */ /* 0x000fe20000000000 */
[----:B------:R2:W-:Y:S01]  /*3de0*/  UTCHMMA gdesc[UR14], gdesc[UR16], tmem[UR11], tmem[UR34], idesc[UR35], UPT ;  /* 0x00ff22100e0075ea */ /* 0x0005e2000b80000b */
[----:B------:R2:W-:Y:S01]  /*3df0*/  UTCHMMA gdesc[UR8], gdesc[UR12], tmem[UR11], tmem[UR32], idesc[UR33], UPT ;  /* 0x00ff200c080075ea */ /* 0x0005e2000b80000b */
[----:B------:R2:W-:Y:S01]  /*3e00*/  UTCBAR.MULTICAST [UR25], URZ, UR27 ;  /* 0x000000ff190073e9 */ /* 0x0005e2000800081b */
[----:B------:R-:W-:Y:S01]  /*3e10*/  UMOV UR10, UR24 ;  /* 0x00000018000a7c82 */ /* 0x000fe20008000000 */
[----:B------:R-:W-:Y:S05]  /*3e20*/  BRA.U UP3, `(.L_x_70) ;  /* 0xfffffffd03507547 */ /* 0x000fea000b83ffff */
.L_x_67:
[----:B--2---:R-:W-:Y:S01]  /*3e30*/  UIADD3 UR4, UPT, UPT, UR30, 0x1, URZ ;  /* 0x000000011e047890 */ /* 0x004fe2000fffe0ff */
[C---:B------:R-:W-:Y:S01]  /*3e40*/  ISETP.NE.AND P0, PT, R10.reuse, 0x2, PT ;  /* 0x000000020a00780c */ /* 0x040fe20003f05270 */
[----:B------:R-:W-:Y:S02]  /*3e50*/  UIADD3 UR5, UPT, UPT, UR31, 0xf0, URZ ;  /* 0x000000f01f057890 */ /* 0x000fe4000fffe0ff */
[----:B------:R-:W-:Y:S01]  /*3e60*/  UISETP.NE.AND UP0, UPT, UR4, 0x4, UPT ;  /* 0x000000040400788c */ /* 0x000fe2000bf05270 */
[----:B-1----:R-:W-:Y:S02]  /*3e70*/  SEL R0, RZ, 0x1, P0 ;  /* 0x00000001ff007807 */ /* 0x002fe40000000000 */
[----:B------:R-:W-:Y:S01]  /*3e80*/  SEL R10, R10, RZ, P0 ;  /* 0x000000ff0a0a7207 */ /* 0x000fe20000000000 */
[----:B------:R-:W-:Y:S01]  /*3e90*/  USEL UR6, URZ, 0x1, UP0 ;  /* 0x00000001ff067887 */ /* 0x000fe20008000000 */
[----:B------:R-:W-:Y:S01]  /*3ea0*/  LOP3.LUT R9, R9, R0, RZ, 0x3c, !PT ;  /* 0x0000000009097212 */ /* 0x000fe200078e3cff */
[----:B------:R-:W-:Y:S01]  /*3eb0*/  USEL UR30, UR4, URZ, UP0 ;  /* 0x000000ff041e7287 */ /* 0x000fe20008000000 */
[----:B------:R1:W-:Y:S03]  /*3ec0*/  UTCBAR [UR5], URZ ;  /* 0x000000ff050073e9 */ /* 0x0003e600080000ff */
[----:B------:R-:W-:Y:S01]  /*3ed0*/  LOP3.LUT R11, R11, UR6, RZ, 0x3c, !PT ;  /* 0x000000060b0b7c12 */ /* 0x000fe2000f8e3cff */
[----:B------:R-:W-:Y:S07]  /*3ee0*/  @P1 BRA `(.L_x_71) ;  /* 0xfffffff800881947 */ /* 0x000fee000383ffff */
[----:B------:R-:W2:Y:S01]  /*3ef0*/  S2UR UR8, SR_CgaCtaId ;  /* 0x00000000000879c3 */ /* 0x000ea20000008800 */
[----:B------:R-:W-:Y:S01]  /*3f00*/  ELECT P0, URZ, PT ;  /* 0x0000000000ff782f */ /* 0x000fe20003800000 */
[----:B------:R-:W-:Y:S01]  /*3f10*/  IMAD.MOV.U32 R0, RZ, RZ, 0x1 ;  /* 0x00000001ff007424 */ /* 0x000fe200078e00ff */
[----:B------:R-:W-:Y:S01]  /*3f20*/  UIADD3 UR26, UPT, UPT, UR26, 0x110, URZ ;  /* 0x000001101a1a7890 */ /* 0x000fe2000fffe0ff */
[----:B------:R-:W-:Y:S01]  /*3f30*/  SHF.L.U32 R2, R11, 0x1f, RZ ;  /* 0x0000001f0b027819 */ /* 0x000fe200000006ff */
[----:B------:R-:W-:-:S03]  /*3f40*/  UMOV UR4, 0x40 ;  /* 0x0000004000047882 */ /* 0x000fc60000000000 */
[----:B------:R-:W-:Y:S01]  /*3f50*/  UVIRTCOUNT.DEALLOC.SMPOOL 0x80 ;  /* 0x000000800000784c */ /* 0x000fe20000000000 */
[----:B--2---:R-:W-:Y:S02]  /*3f60*/  ULEA UR8, UR8, UR4, 0x18 ;  /* 0x0000000408087291 */ /* 0x004fe4000f8ec0ff */
[----:B------:R-:W-:-:S07]  /*3f70*/  ULEA UR4, UR30, UR26, 0x3 ;  /* 0x0000001a1e047291 */ /* 0x000fce000f8e18ff */
[----:B------:R2:W-:Y:S02]  /*3f80*/  @P0 STS.U8 [UR8+0x1c], R0 ;  /* 0x00001c00ff000988 */ /* 0x0005e40008000008 */
[----:B------:R-:W4:Y:S02]  /*3f90*/  SYNCS.PHASECHK.TRANS64.TRYWAIT P0, [UR4], R2 ;  /* 0x00000002ff0075a7 */ /* 0x000f240008001104 */
[----:B--2-4-:R-:W-:Y:S05]  /*3fa0*/  @!P0 BRA `(.L_x_72) ;  /* 0x0000005000608947 */ /* 0x014fea0003800000 */
.L_x_171:
[----:B------:R-:W-:-:S04]  /*3fb0*/  UIADD3 UR4, UPT, UPT, UR30, 0x1, URZ ;  /* 0x000000011e047890 */ /* 0x000fc8000fffe0ff */
[----:B------:R-:W-:-:S04]  /*3fc0*/  UISETP.NE.AND UP0, UPT, UR4, 0x4, UPT ;  /* 0x000000040400788c */ /* 0x000fc8000bf05270 */
[----:B------:R-:W-:Y:S02]  /*3fd0*/  USEL UR6, URZ, 0x1, UP0 ;  /* 0x00000001ff067887 */ /* 0x000fe40008000000 */
[----:B------:R-:W-:-:S04]  /*3fe0*/  USEL UR4, UR4, URZ, UP0 ;  /* 0x000000ff04047287 */ /* 0x000fc80008000000 */
[----:B-1----:R-:W-:Y:S01]  /*3ff0*/  ULEA UR5, UR4, UR26, 0x3 ;  /* 0x0000001a04057291 */ /* 0x002fe2000f8e18ff */
[----:B--2---:R-:W-:-:S04]  /*4000*/  LOP3.LUT R2, R11, UR6, RZ, 0x3c, !PT ;  /* 0x000000060b027c12 */ /* 0x004fc8000f8e3cff */
[----:B------:R-:W-:-:S04]  /*4010*/  SHF.L.U32 R3, R2, 0x1f, RZ ;  /* 0x0000001f02037819 */ /* 0x000fc800000006ff */
[----:B------:R-:W1:Y:S02]  /*4020*/  SYNCS.PHASECHK.TRANS64.TRYWAIT P0, [UR5], R3 ;  /* 0x00000003ff0075a7 */ /* 0x000e640008001105 */
[----:B-1----:R-:W-:Y:S05]  /*4030*/  @!P0 BRA `(.L_x_73) ;  /* 0x0000005000548947 */ /* 0x002fea0003800000 */
.L_x_173:
        /* <DEDUP_REMOVED lines=9> */
.L_x_175:
[----:B------:R-:W-:-:S04]  /*40d0*/  UIADD3 UR4, UPT, UPT, UR4, 0x1, URZ ;  /* 0x0000000104047890 */ /* 0x000fc8000fffe0ff */
[----:B------:R-:W-:-:S04]  /*40e0*/  UISETP.NE.AND UP0, UPT, UR4, 0x4, UPT ;  /* 0x000000040400788c */ /* 0x000fc8000bf05270 */
[----:B------:R-:W-:Y:S02]  /*40f0*/  USEL UR5, URZ, 0x1, UP0 ;  /* 0x00000001ff057887 */ /* 0x000fe40008000000 */
[----:B------:R-:W-:-:S04]  /*4100*/  USEL UR4, UR4, URZ, UP0 ;  /* 0x000000ff04047287 */ /* 0x000fc80008000000 */
[----:B------:R-:W-:Y:S01]  /*4110*/  ULEA UR4, UR4, UR26, 0x3 ;  /* 0x0000001a04047291 */ /* 0x000fe2000f8e18ff */
[----:B------:R-:W-:-:S04]  /*4120*/  LOP3.LUT R2, R2, UR5, RZ, 0x3c, !PT ;  /* 0x0000000502027c12 */ /* 0x000fc8000f8e3cff */
[----:B------:R-:W-:-:S04]  /*4130*/  SHF.L.U32 R2, R2, 0x1f, RZ ;  /* 0x0000001f02027819 */ /* 0x000fc800000006ff */
[----:B------:R-:W2:Y:S02]  /*4140*/  SYNCS.PHASECHK.TRANS64.TRYWAIT P0, [UR4], R2 ;  /* 0x00000002ff0075a7 */ /* 0x000ea40008001104 */
[----:B--2---:R-:W-:Y:S05]  /*4150*/  @!P0 BRA `(.L_x_75) ;  /* 0x00000050003c8947 */ /* 0x004fea0003800000 */
.L_x_177:
[----:B------:R-:W-:Y:S01]  /*4160*/  NOP ;  /* 0x0000000000007918 */ /* 0x000fe20000000000 */
[----:B-1----:R-:W1:Y:S01]  /*4170*/  LDS R0, [UR8+0x14] ;  /* 0x00001408ff007984 */ /* 0x002e620008000800 */
[----:B------:R-:W-:Y:S01]  /*4180*/  ULOP3.LUT UR4, UR42, 0xffff, URZ, 0xc0, !UPT ;  /* 0x0000ffff2a047892 */ /* 0x000fe2000f8ec0ff */
[----:B------:R-:W-:Y:S01]  /*4190*/  UMOV UR5, 0xffff ;  /* 0x0000ffff00057882 */ /* 0x000fe20000000000 */
[----:B------:R-:W-:Y:S02]  /*41a0*/  UMOV UR6, 0x1 ;  /* 0x0000000100067882 */ /* 0x000fe40000000000 */
[----:B------:R-:W-:-:S04]  /*41b0*/  USHF.R.U32.HI UR4, URZ, 0x5, UR4 ;  /* 0x00000005ff047899 */ /* 0x000fc80008011604 */
[----:B------:R-:W-:Y:S02]  /*41c0*/  USHF.L.U32 UR5, UR5, UR4, URZ ;  /* 0x0000000405057299 */ /* 0x000fe400080006ff */
[----:B------:R-:W-:-:S04]  /*41d0*/  USHF.L.U32 UR4, UR6, UR4, URZ ;  /* 0x0000000406047299 */ /* 0x000fc800080006ff */
[----:B-1----:R-:W-:-:S04]  /*41e0*/  LOP3.LUT R0, R0, UR5, RZ, 0xc0, !PT ;  /* 0x0000000500007c12 */ /* 0x002fc8000f8ec0ff */
[----:B------:R-:W-:-:S13]  /*41f0*/  ISETP.NE.AND P0, PT, R0, UR5, PT ;  /* 0x0000000500007c0c */ /* 0x000fda000bf05270 */
[----:B------:R-:W-:Y:S05]  /*4200*/  @P0 BRA `(.L_x_76) ;  /* 0x0000000000580947 */ /* 0x000fea0003800000 */
[----:B------:R-:W1:Y:S02]  /*4210*/  LDS R0, [UR8+0x18] ;  /* 0x00001808ff007984 */ /* 0x000e640008000800 */
[----:B-1----:R-:W-:-:S04]  /*4220*/  LOP3.LUT R0, R0, UR4, RZ, 0xc0, !PT ;  /* 0x0000000400007c12 */ /* 0x002fc8000f8ec0ff */
[----:B------:R-:W-:-:S13]  /*4230*/  ISETP.NE.AND P0, PT, R0, UR4, PT ;  /* 0x0000000400007c0c */ /* 0x000fda000bf05270 */
[----:B------:R-:W-:Y:S05]  /*4240*/  @P0 BRA `(.L_x_77) ;  /* 0x00000000003c0947 */ /* 0x000fea0003800000 */
[----:B------:R-:W1:Y:S01]  /*4250*/  S2R R2, SR_LANEID ;  /* 0x0000000000027919 */ /* 0x000e620000000000 */
[----:B------:R-:W-:-:S06]  /*4260*/  ULOP3.LUT UR5, URZ, UR5, URZ, 0x33, !UPT ;  /* 0x00000005ff057292 */ /* 0x000fcc000f8e33ff */
[----:B------:R-:W-:-:S04]  /*4270*/  IMAD.U32 R0, RZ, RZ, UR5 ;  /* 0x00000005ff007e24 */ /* 0x000fc8000f8e00ff */
[----:B------:R2:W4:Y:S02]  /*4280*/  REDUX UR7, R0 ;  /* 0x00000000000773c4 */ /* 0x0005240000000000 */
[----:B------:R1:W-:Y:S01]  /*4290*/  UTCATOMSWS.AND URZ, UR5 ;  /* 0x0000000500ff79e3 */ /* 0x0003e20008000000 */
[----:B--2---:R-:W-:Y:S01]  /*42a0*/  LOP3.LUT R0, RZ, UR4, RZ, 0x33, !PT ;  /* 0x00000004ff007c12 */ /* 0x004fe2000f8e33ff */
[----:B------:R-:W-:Y:S02]  /*42b0*/  VOTEU.ANY UR4, UPT, PT ;  /* 0x0000000000047886 */ /* 0x000fe400038e0100 */
[----:B------:R-:W-:Y:S02]  /*42c0*/  UFLO.U32 UR4, UR4 ;  /* 0x00000004000472bd */ /* 0x000fe400080e0000 */
[----:B------:R-:W2:Y:S04]  /*42d0*/  REDUX UR6, R0 ;  /* 0x00000000000673c4 */ /* 0x000ea80000000000 */
[----:B-1----:R-:W-:-:S02]  /*42e0*/  ISETP.EQ.U32.AND P0, PT, R2, UR4, PT ;  /* 0x0000000402007c0c */ /* 0x002fc4000bf02070 */
[----:B----4-:R-:W-:-:S11]  /*42f0*/  MOV R2, UR7 ;  /* 0x0000000700027c02 */ /* 0x010fd60008000f00 */
[----:B------:R1:W-:Y:S01]  /*4300*/  @P0 ATOMS.AND RZ, [UR8+0x14], R2 ;  /* 0x00001402ffff098c */ /* 0x0003e2000a800008 */
[----:B--2---:R-:W-:-:S05]  /*4310*/  IMAD.U32 R0, RZ, RZ, UR6 ;  /* 0x00000006ff007e24 */ /* 0x004fca000f8e00ff */
[----:B------:R1:W-:Y:S01]  /*4320*/  @P0 ATOMS.AND RZ, [UR8+0x18], R0 ;  /* 0x00001800ffff098c */ /* 0x0003e2000a800008 */
[----:B------:R-:W-:Y:S05]  /*4330*/  BRA `(.L_x_78) ;  /* 0x0000000000147947 */ /* 0x000fea0003800000 */
.L_x_77:
[----:B------:R-:W-:Y:S02]  /*4340*/  MOV R2, 0x4360 ;  /* 0x0000436000027802 */ /* 0x000fe40000000f00 */
[----:B---3-5:R-:W-:Y:S05]  /*4350*/  CALL.REL.NOINC `($__internal_0_$__cuda_sm10x_tcgen05_guardrail_trap_col_being_dealloced_not_returned_by_alloc) ;  /* 0x0000005400247944 */ /* 0x028fea0003c00000 */
[----:B------:R-:W-:Y:S05]  /*4360*/  BRA `(.L_x_78) ;  /* 0x0000000000087947 */ /* 0x000fea0003800000 */
.L_x_76:
[----:B------:R-:W-:Y:S02]  /*4370*/  MOV R2, 0x4390 ;  /* 0x0000439000027802 */ /* 0x000fe40000000f00 */
[----:B---3-5:R-:W-:Y:S05]  /*4380*/  CALL.REL.NOINC `($__internal_2_$__cuda_sm10x_tcgen05_guardrail_trap_unallocated_columns_being_dealloced) ;  /* 0x0000005400307944 */ /* 0x028fea0003c00000 */
.L_x_78:
[----:B------:R-:W-:Y:S01]  /*4390*/  NOP ;  /* 0x0000000000007918 */ /* 0x000fe20000000000 */
[----:B------:R-:W-:Y:S05]  /*43a0*/  EXIT ;  /* 0x000000000000794d */ /* 0x000fea0003800000 */
.L_x_60:
[----:B------:R-:W-:-:S09]  /*43b0*/  UISETP.NE.OR UP0, UPT, UR17, 0x3, !UP5 ;  /* 0x000000031100788c */ /* 0x000fd2000ef05670 */
[----:B------:R-:W-:Y:S05]  /*43c0*/  BRA.U UP0, `(.L_x_79) ;  /* 0x00000011005c7547 */ /* 0x000fea000b800000 */
[----:B------:R-:W2:Y:S01]  /*43d0*/  S2UR UR10, SR_CgaCtaId ;  /* 0x00000000000a79c3 */ /* 0x000ea20000008800 */
[----:B------:R-:W3:Y:S01]  /*43e0*/  LDCU UR31, c[0x0][0x370] ;  /* 0x00006e00ff1f77ac */ /* 0x000ee20008000800 */
[----:B------:R-:W-:Y:S02]  /*43f0*/  HFMA2 R13, -RZ, RZ, 0, 0 ;  /* 0x00000000ff0d7431 */ /* 0x000fe400000001ff */
[----:B------:R-:W-:Y:S01]  /*4400*/  IMAD.MOV.U32 R15, RZ, RZ, 0x1 ;  /* 0x00000001ff0f7424 */ /* 0x000fe200078e00ff */
[----:B------:R-:W-:Y:S01]  /*4410*/  MOV R7, 0x1000 ;  /* 0x0000100000077802 */ /* 0x000fe20000000f00 */
[----:B------:R-:W3:Y:S01]  /*4420*/  LDCU.128 UR44, c[0x0][0xb10] ;  /* 0x00016200ff2c77ac */ /* 0x000ee20008000c00 */
[----:B------:R-:W-:Y:S01]  /*4430*/  IMAD.MOV.U32 R14, RZ, RZ, RZ ;  /* 0x000000ffff0e7224 */ /* 0x000fe200078e00ff */
[----:B------:R-:W4:Y:S01]  /*4440*/  LDC.64 R16, c[0x0][0x348] ;  /* 0x0000d200ff107b82 */ /* 0x000f220000000a00 */
[----:B------:R-:W1:Y:S01]  /*4450*/  LDCU UR30, c[0x0][0x374] ;  /* 0x00006e80ff1e77ac */ /* 0x000e620008000800 */
[----:B------:R-:W2:Y:S06]  /*4460*/  LDCU UR15, c[0x0][0xb0c] ;  /* 0x00016180ff0f77ac */ /* 0x000eac0008000800 */
[----:B------:R-:W4:Y:S01]  /*4470*/  LDC.64 R2, c[0x0][0x888] ;  /* 0x00022200ff027b82 */ /* 0x000f220000000a00 */
[----:B------:R-:W4:Y:S01]  /*4480*/  LDCU UR49, c[0x0][0xb20] ;  /* 0x00016400ff3177ac */ /* 0x000f220008000800 */
[----:B------:R-:W4:Y:S06]  /*4490*/  LDCU UR4, c[0x0][0xb30] ;  /* 0x00016600ff0477ac */ /* 0x000f2c0008000800 */
[----:B------:R-:W4:Y:S01]  /*44a0*/  LDC.64 R4, c[0x0][0x890] ;  /* 0x00022400ff047b82 */ /* 0x000f220000000a00 */
[----:B------:R-:W-:Y:S01]  /*44b0*/  UMOV UR21, 0x400 ;  /* 0x0000040000157882 */ /* 0x000fe20000000000 */
[----:B---3--:R-:W-:-:S02]  /*44c0*/  UIMAD.WIDE.U32 UR6, UR31, UR44, URZ ;  /* 0x0000002c1f0672a5 */ /* 0x008fc4000f8e00ff */
[----:B-1----:R-:W-:Y:S02]  /*44d0*/  UIMAD.WIDE.U32 UR8, UR30, UR47, URZ ;  /* 0x0000002f1e0872a5 */ /* 0x002fe4000f8e00ff */
[----:B--2---:R-:W-:Y:S02]  /*44e0*/  ULEA UR21, UR10, UR21, 0x18 ;  /* 0x000000150a157291 */ /* 0x004fe4000f8ec0ff */
[----:B------:R-:W-:Y:S02]  /*44f0*/  UPLOP3.LUT UP3, UPT, UPT, UPT, UPT, 0x40, 0x4 ;  /* 0x000000000004789c */ /* 0x000fe40003f6e870 */
[----:B------:R-:W-:Y:S02]  /*4500*/  UIADD3 UR37, UPT, UPT, UR21, 0x98, URZ ;  /* 0x0000009815257890 */ /* 0x000fe4000fffe0ff */
[----:B------:R-:W-:Y:S02]  /*4510*/  UIADD3 UR33, UPT, UPT, UR21, 0x80, URZ ;  /* 0x0000008015217890 */ /* 0x000fe4000fffe0ff */
[----:B------:R-:W-:-:S02]  /*4520*/  UIADD3 UR25, UPT, UPT, UR21, 0x88, URZ ;  /* 0x0000008815197890 */ /* 0x000fc4000fffe0ff */
[----:B------:R-:W-:Y:S01]  /*4530*/  UIADD3 UR17, UPT, UPT, UR21, 0x90, URZ ;  /* 0x0000009015117890 */ /* 0x000fe2000fffe0ff */
[----:B------:R-:W-:Y:S01]  /*4540*/  UMOV UR6, UR7 ;  /* 0x0000000700067c82 */ /* 0x000fe20008000000 */
[----:B------:R-:W-:Y:S01]  /*4550*/  UMOV UR41, UR9 ;  /* 0x0000000900297c82 */ /* 0x000fe20008000000 */
[----:B------:R-:W-:Y:S02]  /*4560*/  UISETP.GE.AND UP0, UPT, UR42, 0x1, UPT ;  /* 0x000000012a00788c */ /* 0x000fe4000bf06270 */
[----:B------:R-:W-:Y:S01]  /*4570*/  UISETP.NE.AND UP4, UPT, UR42, 0x1, UPT ;  /* 0x000000012a00788c */ /* 0x000fe2000bf85270 */
[----:B------:R-:W1:Y:S01]  /*4580*/  LDCU.64 UR22, c[0x0][0xb28] ;  /* 0x00016500ff1677ac */ /* 0x000e620008000a00 */
[----:B------:R-:W-:Y:S02]  /*4590*/  UISETP.NE.AND UP6, UPT, UR15, 0x1, UPT ;  /* 0x000000010f00788c */ /* 0x000fe4000bfc5270 */
[----:B------:R-:W-:Y:S02]  /*45a0*/  UISETP.NE.AND UP5, UPT, UR46, 0x1, UPT ;  /* 0x000000012e00788c */ /* 0x000fe4000bfa5270 */
[----:B------:R-:W-:-:S02]  /*45b0*/  UPRMT UR37, UR10, 0x654, UR37 ;  /* 0x000006540a257896 */ /* 0x000fc40008000025 */
[----:B------:R-:W-:Y:S02]  /*45c0*/  USHF.R.U32.HI UR43, URZ, UR45, UR6 ;  /* 0x0000002dff2b7299 */ /* 0x000fe40008011606 */
[----:B------:R-:W-:Y:S02]  /*45d0*/  UPRMT UR40, UR10, 0x654, UR33 ;  /* 0x000006540a287896 */ /* 0x000fe40008000021 */
[----:B------:R-:W-:Y:S02]  /*45e0*/  UPRMT UR39, UR10, 0x654, UR25 ;  /* 0x000006540a277896 */ /* 0x000fe40008000019 */
[----:B------:R-:W-:Y:S02]  /*45f0*/  UPRMT UR38, UR10, 0x654, UR17 ;  /* 0x000006540a267896 */ /* 0x000fe40008000011 */
[----:B----4-:R-:W-:Y:S02]  /*4600*/  USHF.R.U32.HI UR41, URZ, UR49, UR41 ;  /* 0x00000031ff297299 */ /* 0x010fe40008011629 */
[----:B------:R-:W-:-:S11]  /*4610*/  UISETP.NE.AND UP2, UPT, UR4, 0x1, UPT ;  /* 0x000000010400788c */ /* 0x000fd6000bf45270 */
.L_x_90:
[C---:B------:R-:W-:Y:S02]  /*4620*/  LEA R12, R14.reuse, UR21, 0x3 ;  /* 0x000000150e0c7c11 */ /* 0x040fe4000f8e18ff */
[----:B------:R-:W-:Y:S02]  /*4630*/  SHF.L.U32 R0, R13, 0x1f, RZ ;  /* 0x0000001f0d007819 */ /* 0x000fe400000006ff */
[----:B------:R-:W-:Y:S02]  /*4640*/  LEA R8, R14, UR21, 0x4 ;  /* 0x000000150e087c11 */ /* 0x000fe4000f8e20ff */
[----:B--2---:R-:W2:Y:S02]  /*4650*/  SYNCS.PHASECHK.TRANS64.TRYWAIT P0, [R12+URZ+0xd0], R0 ;  /* 0x0000d0000c0075a7 */ /* 0x004ea400080011ff */
[----:B--2---:R-:W-:Y:S05]  /*4660*/  @!P0 BRA `(.L_x_80) ;  /* 0x0000004c00108947 */ /* 0x004fea0003800000 */
.L_x_178:
        /* <DEDUP_REMOVED lines=8> */
[----:B---3--:R-:W-:Y:S11]  /*46f0*/  LOP3.LUT P0, RZ, R10, 0x1, RZ, 0xc0, !PT ;  /* 0x000000010aff7812 */ /* 0x008ff6000780c0ff */
[----:B------:R-:W-:Y:S02]  /*4700*/  @!UPT UIADD3 URZ, UPT, UPT, URZ, URZ, URZ ;  /* 0x000000fffffff290 */ /* 0x000fe4000fffe0ff */
[----:B----4-:R-:W-:Y:S01]  /*4710*/  VOTEU.ANY UP1, P0 ;  /* 0x0000000000ff7886 */ /* 0x010fe20000020100 */
[----:B------:R-:W-:Y:S11]  /*4720*/  PLOP3.LUT P0, PT, PT, PT, UP1, 0x80, 0x8 ;  /* 0x000000000008781c */ /* 0x000ff60003f0f018 */
[----:B------:R-:W-:Y:S02]  /*4730*/  @!UPT UIADD3 URZ, UPT, UPT, URZ, URZ, URZ ;  /* 0x000000fffffff290 */ /* 0x000fe4000fffe0ff */
[----:B--2---:R-:W-:Y:S02]  /*4740*/  @P0 SHF.R.U32.HI R0, RZ, 0x10, R9 ;  /* 0x00000010ff000819 */ /* 0x004fe40000011609 */
[----:B------:R-:W-:Y:S02]  /*4750*/  @P0 MOV R6, R8 ;  /* 0x0000000800060202 */ /* 0x000fe40000000f00 */
[----:B------:R-:W-:Y:S01]  /*4760*/  @P0 R2UR UR4, R0 ;  /* 0x00000000000402ca */ /* 0x000fe200000e0000 */
[----:B------:R-:W-:Y:S01]  /*4770*/  VIADD R0, R12, 0xe0 ;  /* 0x000000e00c007836 */ /* 0x000fe20000000000 */
[----:B------:R-:W-:Y:S02]  /*4780*/  @P0 LOP3.LUT R8, R9, 0xffff, RZ, 0xc0, !PT ;  /* 0x0000ffff09080812 */ /* 0x000fe400078ec0ff */
[----:B------:R-:W-:Y:S02]  /*4790*/  @P0 R2UR UR6, R6 ;  /* 0x00000000060602ca */ /* 0x000fe400000e0000 */
[----:B------:R-:W-:Y:S02]  /*47a0*/  PRMT R0, RZ, 0x654, R0 ;  /* 0x00000654ff007816 */ /* 0x000fe40000000000 */
[----:B------:R-:W-:Y:S02]  /*47b0*/  @P0 R2UR UR5, R8 ;  /* 0x00000000080502ca */ /* 0x000fe400000e0000 */
[----:B------:R2:W-:Y:S03]  /*47c0*/  SYNCS.ARRIVE.TRANS64.RED.A1T0 RZ, [R0+URZ], RZ ;  /* 0x000000ff00ff79a7 */ /* 0x0005e600081004ff */
[----:B------:R-:W-:Y:S04]  /*47d0*/  @UP1 UMOV UR29, UR4 ;  /* 0x00000004001d1c82 */ /* 0x000fe80008000000 */
[----:B------:R-:W-:Y:S04]  /*47e0*/  @UP1 UMOV UR14, UR6 ;  /* 0x00000006000e1c82 */ /* 0x000fe80008000000 */
[----:B------:R-:W-:Y:S01]  /*47f0*/  @UP1 UMOV UR13, UR5 ;  /* 0x00000005000d1c82 */ /* 0x000fe20008000000 */
[----:B------:R-:W-:Y:S05]  /*4800*/  BRA.U !UP0, `(.L_x_81) ;  /* 0x0000000108a47547 */ /* 0x000fea000b800000 */
[----:B------:R-:W-:Y:S02]  /*4810*/  UIMAD.WIDE.U32 UR18, UR13, UR47, URZ ;  /* 0x0000002f0d1272a5 */ /* 0x000fe4000f8e00ff */
[----:B------:R-:W-:Y:S02]  /*4820*/  UIMAD.WIDE.U32 UR26, UR14, UR44, URZ ;  /* 0x0000002c0e1a72a5 */ /* 0x000fe4000f8e00ff */
[----:B------:R-:W-:Y:S02]  /*4830*/  USEL UR4, UR30, UR41, !UP5 ;  /* 0x000000291e047287 */ /* 0x000fe4000e800000 */
[----:B------:R-:W-:Y:S02]  /*4840*/  USEL UR7, UR31, UR43, !UP6 ;  /* 0x0000002b1f077287 */ /* 0x000fe4000f000000 */
[----:B-1----:R-:W-:Y:S02]  /*4850*/  UIMAD.WIDE.U32 UR8, UR4, UR22, URZ ;  /* 0x00000016040872a5 */ /* 0x002fe4000f8e00ff */
[----:B------:R-:W-:Y:S01]  /*4860*/  UIMAD.WIDE.U32 UR10, UR7, UR22, URZ ;  /* 0x00000016070a72a5 */ /* 0x000fe2000f8e00ff */
[----:B------:R-:W-:Y:S02]  /*4870*/  UMOV UR5, UR19 ;  /* 0x0000001300057c82 */ /* 0x000fe40008000000 */
[----:B------:R-:W-:Y:S03]  /*4880*/  USHF.R.U32.HI UR6, URZ, UR49, UR5 ;  /* 0x00000031ff067299 */ /* 0x000fe60008011605 */
[----:B------:R-:W-:Y:S01]  /*4890*/  UMOV UR5, UR27 ;  /* 0x0000001b00057c82 */ /* 0x000fe20008000000 */
[----:B------:R-:W-:Y:S02]  /*48a0*/  USEL UR6, UR13, UR6, !UP5 ;  /* 0x000000060d067287 */ /* 0x000fe4000e800000 */
[----:B------:R-:W-:Y:S03]  /*48b0*/  USHF.R.U32.HI UR12, URZ, UR45, UR5 ;  /* 0x0000002dff0c7299 */ /* 0x000fe60008011605 */
[----:B------:R-:W-:Y:S02]  /*48c0*/  UMOV UR5, UR9 ;  /* 0x0000000900057c82 */ /* 0x000fe40008000000 */
[----:B------:R-:W-:Y:S03]  /*48d0*/  @UP4 USHF.R.U32.HI UR4, URZ, UR23, UR5 ;  /* 0x00000017ff044299 */ /* 0x000fe60008011605 */
[----:B------:R-:W-:Y:S01]  /*48e0*/  UMOV UR5, UR11 ;  /* 0x0000000b00057c82 */ /* 0x000fe20008000000 */
[----:B------:R-:W-:Y:S02]  /*48f0*/  UIMAD UR4, UR42, UR4, URZ ;  /* 0x000000042a0472a4 */ /* 0x000fe4000f8e02ff */
[----:B------:R-:W-:Y:S02]  /*4900*/  @UP4 USHF.R.U32.HI UR7, URZ, UR23, UR5 ;  /* 0x00000017ff074299 */ /* 0x000fe40008011605 */
[----:B------:R-:W-:Y:S02]  /*4910*/  UIMAD.WIDE.U32 UR10, UR6, UR22, URZ ;  /* 0x00000016060a72a5 */ /* 0x000fe4000f8e00ff */
[----:B------:R-:W-:Y:S02]  /*4920*/  USEL UR5, UR14, UR12, !UP6 ;  /* 0x0000000c0e057287 */ /* 0x000fe4000f000000 */
[----:B------:R-:W-:Y:S02]  /*4930*/  UIMAD UR8, UR42, UR7, URZ ;  /* 0x000000072a0872a4 */ /* 0x000fe4000f8e02ff */
[----:B------:R-:W-:Y:S03]  /*4940*/  UISETP.GE.AND UP0, UPT, UR6, UR4, UPT ;  /* 0x000000040600728c */ /* 0x000fe6000bf06270 */
[----:B------:R-:W-:Y:S01]  /*4950*/  UMOV UR4, UR11 ;  /* 0x0000000b00047c82 */ /* 0x000fe20008000000 */
[----:B------:R-:W-:Y:S02]  /*4960*/  UISETP.GE.OR UP0, UPT, UR5, UR8, UP0 ;  /* 0x000000080500728c */ /* 0x000fe40008706670 */
[----:B------:R-:W-:Y:S02]  /*4970*/  USHF.R.U32.HI UR4, URZ, UR23, UR4 ;  /* 0x00000017ff047299 */ /* 0x000fe40008011604 */
[----:B------:R-:W-:Y:S02]  /*4980*/  UIMAD.WIDE.U32 UR8, UR5, UR22, URZ ;  /* 0x00000016050872a5 */ /* 0x000fe4000f8e00ff */
[----:B------:R-:W-:Y:S04]  /*4990*/  USEL UR10, UR6, UR4, !UP4 ;  /* 0x00000004060a7287 */ /* 0x000fe8000e000000 */
[----:B------:R-:W-:Y:S01]  /*49a0*/  UIADD3 UR11, UPT, UPT, -UR10, URZ, URZ ;  /* 0x000000ff0a0b7290 */ /* 0x000fe2000fffe1ff */
[----:B------:R-:W-:Y:S02]  /*49b0*/  @!UP0 UMOV UR4, UR9 ;  /* 0x0000000900048c82 */ /* 0x000fe40008000000 */
[----:B------:R-:W-:Y:S02]  /*49c0*/  @!UP0 USHF.R.U32.HI UR4, URZ, UR23, UR4 ;  /* 0x00000017ff048299 */ /* 0x000fe40008011604 */
[----:B------:R-:W-:Y:S02]  /*49d0*/  UIMAD UR8, UR42, UR11, UR6 ;  /* 0x0000000b2a0872a4 */ /* 0x000fe4000f8e0206 */
[----:B------:R-:W-:Y:S04]  /*49e0*/  @!UP0 USEL UR4, UR5, UR4, !UP4 ;  /* 0x0000000405048287 */ /* 0x000fe8000e000000 */
[----:B------:R-:W-:Y:S02]  /*49f0*/  @!UP0 UIMAD UR8, UR7, UR8, UR4 ;  /* 0x00000008070882a4 */ /* 0x000fe4000f8e0204 */
[----:B------:R-:W-:Y:S02]  /*4a00*/  @!UP0 UIADD3 UR9, UPT, UPT, UR10, -UR4, URZ ;  /* 0x800000040a098290 */ /* 0x000fe4000fffe0ff */
[----:B------:R-:W-:Y:S02]  /*4a10*/  UIADD3 UR4, UPT, UPT, -UR5, URZ, URZ ;  /* 0x000000ff05047290 */ /* 0x000fe4000fffe1ff */
[----:B------:R-:W-:Y:S02]  /*4a20*/  UIADD3 UR7, UPT, UPT, -UR6, URZ, URZ ;  /* 0x000000ff06077290 */ /* 0x000fe4000fffe1ff */
[----:B------:R-:W-:Y:S02]  /*4a30*/  @!UP0 UIMAD UR6, UR9, UR42, UR5 ;  /* 0x0000002a090682a4 */ /* 0x000fe4000f8e0205 */
[----:B------:R-:W-:Y:S02]  /*4a40*/  UIMAD UR14, UR15, UR4, UR14 ;  /* 0x000000040f0e72a4 */ /* 0x000fe4000f8e020e */
[----:B------:R-:W-:Y:S01]  /*4a50*/  UIMAD UR13, UR46, UR7, UR13 ;  /* 0x000000072e0d72a4 */ /* 0x000fe2000f8e020d */
[----:B------:R-:W-:Y:S02]  /*4a60*/  @!UP0 UMOV UR5, UR8 ;  /* 0x0000000800058c82 */ /* 0x000fe40008000000 */
[----:B------:R-:W-:Y:S02]  /*4a70*/  UIMAD UR14, UR5, UR15, UR14 ;  /* 0x0000000f050e72a4 */ /* 0x000fe4000f8e020e */
[----:B------:R-:W-:Y:S11]  /*4a80*/  UIMAD UR13, UR6, UR46, UR13 ;  /* 0x0000002e060d72a4 */ /* 0x000ff6000f8e020d */
[----:B------:R-:W-:Y:S01]  /*4a90*/  @!UPT UIADD3 URZ, UPT, UPT, URZ, URZ, URZ ;  /* 0x000000fffffff290 */ /* 0x000fe2000fffe0ff */
.L_x_81:
[----:B------:R-:W3:Y:S01]  /*4aa0*/  @!UP2 LDCU.128 UR8, c[0x0][0xb10] ;  /* 0x00016200ff08a7ac */ /* 0x000ee20008000c00 */
[C---:B------:R-:W-:Y:S02]  /*4ab0*/  ISETP.NE.U32.AND P1, PT, R4.reuse, RZ, PT ;  /* 0x000000ff0400720c */ /* 0x040fe40003f25070 */
[----:B------:R-:W-:Y:S02]  /*4ac0*/  ISETP.NE.U32.AND P0, PT, R4, RZ, PT ;  /* 0x000000ff0400720c */ /* 0x000fe40003f05070 */
[C---:B------:R-:W-:Y:S02]  /*4ad0*/  ISETP.NE.AND.EX P1, PT, R5.reuse, RZ, PT, P1 ;  /* 0x000000ff0500720c */ /* 0x040fe40003f25310 */
[----:B------:R-:W-:Y:S01]  /*4ae0*/  ISETP.NE.AND.EX P0, PT, R5, RZ, PT, P0 ;  /* 0x000000ff0500720c */ /* 0x000fe20003f05300 */
[----:B------:R-:W4:Y:S01]  /*4af0*/  @!UP2 LDCU UR5, c[0x0][0xb0c] ;  /* 0x00016180ff05a7ac */ /* 0x000f220008000800 */
[----:B------:R-:W-:Y:S01]  /*4b00*/  SHF.L.U32 R9, R15, 0x1f, RZ ;  /* 0x0000001f0f097819 */ /* 0x000fe200000006ff */
[----:B------:R-:W-:Y:S02]  /*4b10*/  USHF.L.U32 UR35, UR16, 0x6, URZ ;  /* 0x0000000610237899 */ /* 0x000fe400080006ff */
[----:B------:R-:W-:Y:S02]  /*4b20*/  USHF.L.U32 UR34, UR20, 0x7, URZ ;  /* 0x0000000714227899 */ /* 0x000fe400080006ff */
[----:B---3--:R-:W-:Y:S07]  /*4b30*/  UIMAD.WIDE.U32 UR6, UR14, UR8, URZ ;  /* 0x000000080e0672a5 */ /* 0x008fee000f8e00ff */
[----:B------:R-:W-:Y:S01]  /*4b40*/  @!UP2 UMOV UR4, UR7 ;  /* 0x000000070004ac82 */ /* 0x000fe20008000000 */
[----:B----4-:R-:W-:Y:S02]  /*4b50*/  @!UP2 UISETP.NE.AND UP0, UPT, UR5, 0x1, UPT ;  /* 0x000000010500a88c */ /* 0x010fe4000bf05270 */
[----:B------:R-:W-:Y:S02]  /*4b60*/  @!UP2 USHF.R.U32.HI UR4, URZ, UR9, UR4 ;  /* 0x00000009ff04a299 */ /* 0x000fe40008011604 */
[----:B------:R-:W-:Y:S02]  /*4b70*/  UIMAD.WIDE.U32 UR6, UR13, UR11, URZ ;  /* 0x0000000b0d0672a5 */ /* 0x000fe4000f8e00ff */
[----:B------:R-:W-:Y:S02]  /*4b80*/  @!UP2 USEL UR8, UR14, UR4, !UP0 ;  /* 0x000000040e08a287 */ /* 0x000fe4000c000000 */
[----:B------:R-:W-:Y:S03]  /*4b90*/  @!UP2 UISETP.NE.AND UP0, UPT, UR10, 0x1, UPT ;  /* 0x000000010a00a88c */ /* 0x000fe6000bf05270 */
[----:B------:R-:W-:Y:S02]  /*4ba0*/  @!UP2 UMOV UR6, UR7 ;  /* 0x000000070006ac82 */ /* 0x000fe40008000000 */
[----:B------:R-:W3:Y:S02]  /*4bb0*/  @!UP2 LDCU UR4, c[0x0][0xb20] ;  /* 0x00016400ff04a7ac */ /* 0x000ee40008000800 */
[----:B---3--:R-:W-:Y:S04]  /*4bc0*/  @!UP2 USHF.R.U32.HI UR6, URZ, UR4, UR6 ;  /* 0x00000004ff06a299 */ /* 0x008fe80008011606 */
[----:B------:R-:W-:Y:S04]  /*4bd0*/  @!UP2 USEL UR6, UR13, UR6, !UP0 ;  /* 0x000000060d06a287 */ /* 0x000fe8000c000000 */
[----:B------:R-:W-:Y:S02]  /*4be0*/  @!UP2 UIADD3 UR4, UPT, UPT, -UR8, UR6, URZ ;  /* 0x000000060804a290 */ /* 0x000fe4000fffe1ff */
[----:B------:R-:W-:Y:S02]  /*4bf0*/  @!UP2 UIADD3 UR6, UPT, UPT, UR8, -UR6, URZ ;  /* 0x800000060806a290 */ /* 0x000fe4000fffe0ff */
[----:B------:R-:W-:Y:S02]  /*4c00*/  @!UP2 UIMAD UR14, UR4, UR5, UR14 ;  /* 0x00000005040ea2a4 */ /* 0x000fe4000f8e020e */
[----:B------:R-:W-:Y:S01]  /*4c10*/  @!UP2 UIMAD UR13, UR6, UR10, UR13 ;  /* 0x0000000a060da2a4 */ /* 0x000fe2000f8e020d */
[----:B------:R-:W-:Y:S11]  /*4c20*/  BRA.U UP3, `(.L_x_82) ;  /* 0x0000000103107547 */ /* 0x000ff6000b800000 */
[----:B------:R-:W-:Y:S04]  /*4c30*/  MOV R6, UR48 ;  /* 0x0000003000067c02 */ /* 0x000fe80008000f00 */
[----:B------:R-:W-:Y:S04]  /*4c40*/  SHF.L.U32 R6, R6, 0x1f, RZ ;  /* 0x0000001f06067819 */ /* 0x000fe800000006ff */
[----:B------:R-:W3:Y:S02]  /*4c50*/  SYNCS.PHASECHK.TRANS64.TRYWAIT P2, [UR21+0xc8], R6 ;  /* 0x0000c806ff0075a7 */ /* 0x000ee40008041115 */
[----:B---3--:R-:W-:Y:S05]  /*4c60*/  @!P2 BRA `(.L_x_83) ;  /* 0x0000004400a4a947 */ /* 0x008fea0003800000 */
.L_x_82:
[----:B------:R-:W-:Y:S05]  /*4c70*/  @!P1 BRA `(.L_x_84) ;  /* 0x0000000000309947 */ /* 0x000fea0003800000 */
[----:B------:R-:W-:Y:S01]  /*4c80*/  ISETP.NE.U32.AND P1, PT, R2, RZ, PT ;  /* 0x000000ff0200720c */ /* 0x000fe20003f25070 */
[----:B------:R-:W3:Y:S01]  /*4c90*/  LDCU.64 UR4, c[0x0][0x358] ;  /* 0x00006b00ff0477ac */ /* 0x000ee20008000a00 */
[----:B------:R-:W-:Y:S02]  /*4ca0*/  IMAD.MOV.U32 R49, RZ, RZ, 0x1 ;  /* 0x00000001ff317424 */ /* 0x000fe400078e00ff */
[----:B------:R-:W-:Y:S11]  /*4cb0*/  ISETP.NE.AND.EX P1, PT, R3, RZ, PT, P1 ;  /* 0x000000ff0300720c */ /* 0x000ff60003f25310 */
[----:B------:R-:W-:Y:S02]  /*4cc0*/  @!UPT UIADD3 URZ, UPT, UPT, URZ, URZ, URZ ;  /* 0x000000fffffff290 */ /* 0x000fe4000fffe0ff */
[----:B------:R-:W4:Y:S01]  /*4cd0*/  @P1 LDC.64 R10, c[0x0][0x888] ;  /* 0x00022200ff0a1b82 */ /* 0x000f220000000a00 */
[----:B--2---:R-:W-:Y:S04]  /*4ce0*/  @P1 IMAD R0, R4, UR36, RZ ;  /* 0x0000002404001c24 */ /* 0x004fe8000f8e02ff */
[----:B----4-:R-:W-:Y:S04]  /*4cf0*/  @P1 IMAD.WIDE R10, R0, 0x4, R10 ;  /* 0x00000004000a1825 */ /* 0x010fe800078e020a */
[----:B------:R-:W-:Y:S01]  /*4d00*/  HFMA2 R0, -RZ, RZ, 0, 5.9604644775390625e-08 ;  /* 0x00000001ff007431 */ /* 0x000fe200000001ff */
[----:B---3-5:R3:W5:Y:S04]  /*4d10*/  @P1 LDG.E R27, desc[UR4][R10.64] ;  /* 0x000000040a1b1981 */ /* 0x028768000c1e1900 */
[----:B------:R-:W-:Y:S01]  /*4d20*/  @!P1 PRMT R49, R0, 0x7610, R49 ;  /* 0x0000761000319816 */ /* 0x000fe20000000031 */
[----:B---3--:R-:W4:Y:S06]  /*4d30*/  @!P1 LDC R27, c[0x0][0x880] ;  /* 0x00022000ff1b9b82 */ /* 0x008f2c0000000800 */
.L_x_84:
[----:B----45:R-:W-:Y:S01]  /*4d40*/  @!P0 FSETP.EQ.AND P1, PT, R27, RZ, PT ;  /* 0x000000ff1b00820b */ /* 0x030fe20003f22000 */
[----:B------:R-:W-:Y:S01]  /*4d50*/  @!UPT UIADD3 URZ, UPT, UPT, URZ, URZ, URZ ;  /* 0x000000fffffff290 */ /* 0x000fe2000fffe0ff */
[----:B------:R-:W-:Y:S11]  /*4d60*/  @!P0 BRA `(.L_x_85) ;  /* 0x0000000000188947 */ /* 0x000ff60003800000 */
[----:B------:R-:W-:Y:S02]  /*4d70*/  LOP3.LUT P0, RZ, R49, 0xff, RZ, 0xc0, !PT ;  /* 0x000000ff31ff7812 */ /* 0x000fe4000780c0ff */
[----:B------:R-:W-:Y:S04]  /*4d80*/  ISETP.NE.U32.AND P1, PT, R2, RZ, PT ;  /* 0x000000ff0200720c */ /* 0x000fe80003f25070 */
[----:B------:R-:W-:Y:S04]  /*4d90*/  ISETP.NE.AND.EX P1, PT, R3, RZ, PT, P1 ;  /* 0x000000ff0300720c */ /* 0x000fe80003f25310 */
[----:B------:R-:W-:Y:S03]  /*4da0*/  PLOP3.LUT P1, PT, P1, PT, PT, 0x8, 0x80 ;  /* 0x000000000080781c */ /* 0x000fe60000f2e170 */
[----:B------:R-:W-:Y:S11]  /*4db0*/  @P0 FSETP.EQ.AND P1, PT, R27, RZ, PT ;  /* 0x000000ff1b00020b */ /* 0x000ff60003f22000 */
[----:B------:R-:W-:Y:S02]  /*4dc0*/  @!UPT UIADD3 URZ, UPT, UPT, URZ, URZ, URZ ;  /* 0x000000fffffff290 */ /* 0x000fe4000fffe0ff */
.L_x_85:
[----:B------:R-:W3:Y:S01]  /*4dd0*/  SYNCS.PHASECHK.TRANS64.TRYWAIT P2, [UR21+0xa0], R9 ;  /* 0x0000a009ff0075a7 */ /* 0x000ee20008041115 */
[----:B------:R-:W-:Y:S04]  /*4de0*/  ELECT P0, URZ, PT ;  /* 0x0000000000ff782f */ /* 0x000fe80003800000 */
[----:B------:R-:W-:Y:S11]  /*4df0*/  PLOP3.LUT P1, PT, P1, P0, PT, 0xf2, 0x2f ;  /* 0x00000000002f781c */ /* 0x000ff60000f21e72 */
[----:B------:R-:W-:Y:S02]  /*4e00*/  @!UPT UIADD3 URZ, UPT, UPT, URZ, URZ, URZ ;  /* 0x000000fffffff290 */ /* 0x000fe4000fffe0ff */
[----:B------:R-:W-:Y:S05]  /*4e10*/  @!P1 IADD3 R8, P0, PT, R16, 0x580, RZ ;  /* 0x0000058010089810 */ /* 0x000fea0007f1e0ff */
[----:B--2---:R-:W-:Y:S01]  /*4e20*/  @!P1 IMAD.X R6, RZ, RZ, R17, P0 ;  /* 0x000000ffff069224 */ /* 0x004fe200000e0611 */
[----:B---3--:R-:W-:Y:S07]  /*4e30*/  @!P2 BRA `(.L_x_86) ;  /* 0x000000440048a947 */ /* 0x008fee0003800000 */
.L_x_181:
[----:B------:R-:W-:Y:S01]  /*4e40*/  @!P1 R2UR UR5, R8 ;  /* 0x00000000080592ca */ /* 0x000fe200000e0000 */
[----:B------:R-:W-:Y:S01]  /*4e50*/  VOTEU.ALL UP0, P1 ;  /* 0x0000000000ff7886 */ /* 0x000fe20000800000 */
[----:B------:R-:W-:Y:S01]  /*4e60*/  @!P1 R2UR UR4, R6 ;  /* 0x00000000060492ca */ /* 0x000fe200000e0000 */
[----:B--2---:R-:W-:Y:S01]  /*4e70*/  @!P1 IMAD.MOV.U32 R0, RZ, RZ, 0x1000 ;  /* 0x00001000ff009424 */ /* 0x004fe200078e00ff */
[----:B------:R-:W-:Y:S01]  /*4e80*/  UMOV UR6, 0x0 ;  /* 0x0000000000067882 */ /* 0x000fe20000000000 */
[----:B------:R-:W-:Y:S01]  /*4e90*/  UMOV UR7, 0x10000000 ;  /* 0x1000000000077882 */ /* 0x000fe20000000000 */
[----:B------:R-:W-:Y:S01]  /*4ea0*/  @!UP0 UIADD3 UR32, UPT, UPT, UR21, 0x200, URZ ;  /* 0x0000020015208890 */ /* 0x000fe2000fffe0ff */
[----:B------:R-:W-:Y:S01]  /*4eb0*/  @!P1 IADD3 R8, P0, PT, R16, 0x580, RZ ;  /* 0x0000058010089810 */ /* 0x000fe20007f1e0ff */
[----:B------:R-:W-:Y:S04]  /*4ec0*/  VOTEU.ALL UP0, P1 ;  /* 0x0000000000ff7886 */ /* 0x000fe80000800000 */
[----:B------:R-:W-:Y:S02]  /*4ed0*/  @!P1 IMAD.X R6, RZ, RZ, R17, P0 ;  /* 0x000000ffff069224 */ /* 0x000fe400000e0611 */
[----:B------:R-:W-:Y:S02]  /*4ee0*/  IMAD.U32 R10, RZ, RZ, UR5 ;  /* 0x00000005ff0a7e24 */ /* 0x000fe4000f8e00ff */
[----:B------:R-:W-:Y:S03]  /*4ef0*/  IMAD.U32 R11, RZ, RZ, UR4 ;  /* 0x00000004ff0b7e24 */ /* 0x000fe6000f8e00ff */
[----:B------:R-:W-:Y:S02]  /*4f00*/  @!P1 R2UR UR4, R10 ;  /* 0x000000000a0492ca */ /* 0x000fe400000e0000 */
[----:B------:R-:W-:Y:S11]  /*4f10*/  @!P1 R2UR UR5, R11 ;  /* 0x000000000b0592ca */ /* 0x000ff600000e0000 */
[----:B------:R-:W-:Y:S02]  /*4f20*/  @!UPT UIADD3 URZ, UPT, UPT, URZ, URZ, URZ ;  /* 0x000000fffffff290 */ /* 0x000fe4000fffe0ff */
[----:B------:R2:W-:Y:S01]  /*4f30*/  @!UP0 UTMALDG.3D [UR32], [UR4], desc[UR6] ;  /* 0x00000620040085b4 */ /* 0x0005e20008011000 */
[----:B------:R2:W-:Y:S01]  /*4f40*/  @!P1 SYNCS.ARRIVE.TRANS64.RED.A0TR RZ, [UR21+0x80], R0 ;  /* 0x00008000ffff99a7 */ /* 0x0005e20008300415 */
[----:B------:R-:W-:Y:S01]  /*4f50*/  SYNCS.ARRIVE.TRANS64.RED.A1T0 RZ, [UR40], RZ ;  /* 0x000000ffffff79a7 */ /* 0x000fe20008100428 */
[----:B------:R-:W3:Y:S02]  /*4f60*/  SYNCS.PHASECHK.TRANS64.TRYWAIT P2, [UR21+0xa8], R9 ;  /* 0x0000a809ff0075a7 */ /* 0x000ee40008041115 */
[----:B--23--:R-:W-:Y:S05]  /*4f70*/  @!P2 BRA `(.L_x_87) ;  /* 0x000000440010a947 */ /* 0x00cfea0003800000 */
.L_x_183:
        /* <DEDUP_REMOVED lines=8> */
[----:B------:R-:W-:Y:S01]  /*5000*/  @!UP0 UIADD3 UR24, UPT, UPT, UR21, 0x1200, URZ ;  /* 0x0000120015188890 */ /* 0x000fe2000fffe0ff */
[----:B------:R-:W-:Y:S01]  /*5010*/  VOTEU.ALL UP0, P1 ;  /* 0x0000000000ff7886 */ /* 0x000fe20000800000 */
[----:B------:R-:W-:Y:S01]  /*5020*/  UMOV UR27, UR35 ;  /* 0x00000023001b7c82 */ /* 0x000fe20008000000 */
[----:B------:R-:W-:Y:S02]  /*5030*/  UMOV UR28, UR36 ;  /* 0x00000024001c7c82 */ /* 0x000fe40008000000 */
[----:B------:R-:W-:Y:S02]  /*5040*/  IMAD.U32 R10, RZ, RZ, UR5 ;  /* 0x00000005ff0a7e24 */ /* 0x000fe4000f8e00ff */
[----:B------:R-:W-:Y:S02]  /*5050*/  IMAD.U32 R11, RZ, RZ, UR4 ;  /* 0x00000004ff0b7e24 */ /* 0x000fe4000f8e00ff */
[----:B------:R-:W-:Y:S01]  /*5060*/  @!P1 IMAD.X R6, RZ, RZ, R17, P0 ;  /* 0x000000ffff069224 */ /* 0x000fe200000e0611 */
        /* <DEDUP_REMOVED lines=8> */
.L_x_185:
[----:B------:R-:W-:Y:S01]  /*50f0*/  @!P1 R2UR UR5, R8 ;  /* 0x00000000080592ca */ /* 0x000fe200000e0000 */
[----:B------:R-:W-:Y:S01]  /*5100*/  VOTEU.ALL UP0, P1 ;  /* 0x0000000000ff7886 */ /* 0x000fe20000800000 */
[----:B------:R-:W-:Y:S01]  /*5110*/  @!P1 R2UR UR4, R6 ;  /* 0x00000000060492ca */ /* 0x000fe200000e0000 */
[----:B--2---:R-:W-:Y:S01]  /*5120*/  @!P1 IMAD.MOV.U32 R0, RZ, RZ, 0x1000 ;  /* 0x00001000ff009424 */ /* 0x004fe200078e00ff */
[----:B------:R-:W-:Y:S01]  /*5130*/  UMOV UR6, 0x0 ;  /* 0x0000000000067882 */ /* 0x000fe20000000000 */
[----:B------:R-:W-:Y:S01]  /*5140*/  UMOV UR7, 0x10000000 ;  /* 0x1000000000077882 */ /* 0x000fe20000000000 */
[----:B------:R-:W-:Y:S01]  /*5150*/  @!UP0 UIADD3 UR18, UPT, UPT, UR34, 0x40, URZ ;  /* 0x0000004022128890 */ /* 0x000fe2000fffe0ff */
[----:B------:R-:W-:Y:S01]  /*5160*/  VIADD R14, R14, 0x1 ;  /* 0x000000010e0e7836 */ /* 0x000fe20000000000 */
[----:B------:R-:W-:Y:S01]  /*5170*/  @!UP0 UIADD3 UR16, UPT, UPT, UR21, 0x2200, URZ ;  /* 0x0000220015108890 */ /* 0x000fe2000fffe0ff */
[----:B------:R-:W-:Y:S01]  /*5180*/  VOTEU.ALL UP0, P1 ;  /* 0x0000000000ff7886 */ /* 0x000fe20000800000 */
[----:B------:R-:W-:Y:S01]  /*5190*/  UMOV UR19, UR35 ;  /* 0x0000002300137c82 */ /* 0x000fe20008000000 */
[----:B------:R-:W-:Y:S02]  /*51a0*/  UMOV UR20, UR36 ;  /* 0x0000002400147c82 */ /* 0x000fe40008000000 */
        /* <DEDUP_REMOVED lines=10> */
.L_x_187:
[----:B------:R-:W-:Y:S01]  /*5250*/  @!P1 IADD3 R6, P0, PT, R16, 0x580, RZ ;  /* 0x0000058010069810 */ /* 0x000fe20007f1e0ff */
[----:B------:R-:W-:Y:S01]  /*5260*/  VOTEU.ALL UP0, P1 ;  /* 0x0000000000ff7886 */ /* 0x000fe20000800000 */
[----:B------:R-:W-:Y:S01]  /*5270*/  UMOV UR6, 0x0 ;  /* 0x0000000000067882 */ /* 0x000fe20000000000 */
[----:B------:R-:W-:Y:S01]  /*5280*/  UMOV UR7, 0x10000000 ;  /* 0x1000000000077882 */ /* 0x000fe20000000000 */
[----:B------:R-:W-:Y:S01]  /*5290*/  @!P1 R2UR UR5, R6 ;  /* 0x00000000060592ca */ /* 0x000fe200000e0000 */
[----:B--2---:R-:W-:Y:S01]  /*52a0*/  @!P1 IMAD.X R0, RZ, RZ, R17, P0 ;  /* 0x000000ffff009224 */ /* 0x004fe200000e0611 */
[----:B------:R-:W-:Y:S01]  /*52b0*/  @!UP0 UIADD3 UR10, UPT, UPT, UR34, 0x60, URZ ;  /* 0x00000060220a8890 */ /* 0x000fe2000fffe0ff */
[----:B------:R-:W-:Y:S01]  /*52c0*/  R2UR UR18, R51 ;  /* 0x00000000331272ca */ /* 0x000fe200000e0000 */
[----:B------:R-:W-:Y:S01]  /*52d0*/  @!UP0 UIADD3 UR8, UPT, UPT, UR21, 0x3200, URZ ;  /* 0x0000320015088890 */ /* 0x000fe2000fffe0ff */
[----:B------:R-:W-:Y:S01]  /*52e0*/  R2UR UR16, R52 ;  /* 0x00000000341072ca */ /* 0x000fe200000e0000 */
[----:B------:R-:W-:Y:S01]  /*52f0*/  @!UP0 UIADD3 UR9, UPT, UPT, UR21, 0x98, URZ ;  /* 0x0000009815098890 */ /* 0x000fe2000fffe0ff */
[----:B------:R-:W-:Y:S01]  /*5300*/  @!P1 R2UR UR4, R0 ;  /* 0x00000000000492ca */ /* 0x000fe200000e0000 */
[----:B------:R-:W-:Y:S01]  /*5310*/  VOTEU.ALL UP0, P1 ;  /* 0x0000000000ff7886 */ /* 0x000fe20000800000 */
[----:B------:R-:W-:Y:S01]  /*5320*/  UMOV UR11, UR35 ;  /* 0x00000023000b7c82 */ /* 0x000fe20008000000 */
[----:B------:R-:W-:Y:S01]  /*5330*/  UMOV UR12, UR36 ;  /* 0x00000024000c7c82 */ /* 0x000fe20008000000 */
[C---:B------:R-:W-:Y:S01]  /*5340*/  ISETP.NE.AND P0, PT, R14.reuse, 0x2, PT ;  /* 0x000000020e00780c */ /* 0x040fe20003f05270 */
[----:B------:R-:W-:Y:S01]  /*5350*/  UPLOP3.LUT UP3, UPT, UPT, UPT, UPT, 0x80, 0x8 ;  /* 0x000000000008789c */ /* 0x000fe20003f6f070 */
[----:B------:R-:W-:Y:S01]  /*5360*/  IMAD.U32 R8, RZ, RZ, UR5 ;  /* 0x00000005ff087e24 */ /* 0x000fe2000f8e00ff */
[----:B------:R-:W-:Y:S01]  /*5370*/  LOP3.LUT R15, R15, 0x1, RZ, 0x3c, !PT ;  /* 0x000000010f0f7812 */ /* 0x000fe200078e3cff */
[----:B------:R-:W-:Y:S01]  /*5380*/  UMOV UR36, UR29 ;  /* 0x0000001d00247c82 */ /* 0x000fe20008000000 */
[----:B------:R-:W-:Y:S01]  /*5390*/  SEL R0, RZ, 0x1, P0 ;  /* 0x00000001ff007807 */ /* 0x000fe20000000000 */
[----:B------:R-:W-:Y:S01]  /*53a0*/  UIADD3 UR20, UPT, UPT, UR13, UR18, URZ ;  /* 0x000000120d147290 */ /* 0x000fe2000fffe0ff */
[----:B------:R-:W-:Y:S01]  /*53b0*/  SEL R14, R14, RZ, P0 ;  /* 0x000000ff0e0e7207 */ /* 0x000fe20000000000 */
[----:B------:R-:W-:Y:S01]  /*53c0*/  UIADD3 UR16, UPT, UPT, UR14, UR16, URZ ;  /* 0x000000100e107290 */ /* 0x000fe2000fffe0ff */
[----:B------:R-:W-:Y:S01]  /*53d0*/  IMAD.U32 R9, RZ, RZ, UR4 ;  /* 0x00000004ff097e24 */ /* 0x000fe2000f8e00ff */
[----:B------:R-:W-:Y:S02]  /*53e0*/  @!P1 R2UR UR4, R8 ;  /* 0x00000000080492ca */ /* 0x000fe400000e0000 */
[----:B------:R-:W-:Y:S02]  /*53f0*/  LOP3.LUT R13, R13, R0, RZ, 0x3c, !PT ;  /* 0x000000000d0d7212 */ /* 0x000fe400078e3cff */
[----:B------:R-:W-:Y:S11]  /*5400*/  @!P1 R2UR UR5, R9 ;  /* 0x00000000090592ca */ /* 0x000ff600000e0000 */
[----:B------:R-:W-:Y:S02]  /*5410*/  @!UPT UIADD3 URZ, UPT, UPT, URZ, URZ, URZ ;  /* 0x000000fffffff290 */ /* 0x000fe4000fffe0ff */
[----:B------:R2:W-:Y:S01]  /*5420*/  @!UP0 UTMALDG.3D [UR8], [UR4], desc[UR6] ;  /* 0x00000608040085b4 */ /* 0x0005e20008011000 */
[----:B------:R2:W-:Y:S01]  /*5430*/  @!P1 SYNCS.ARRIVE.TRANS64.RED.A0TR RZ, [UR21+0x98], R7 ;  /* 0x00009807ffff99a7 */ /* 0x0005e20008300415 */
[----:B------:R-:W-:Y:S01]  /*5440*/  SYNCS.ARRIVE.TRANS64.RED.A1T0 RZ, [UR37], RZ ;  /* 0x000000ffffff79a7 */ /* 0x000fe20008100425 */
[----:B------:R-:W-:Y:S05]  /*5450*/  BRA.U UP1, `(.L_x_90) ;  /* 0xfffffff101707547 */ /* 0x000fea000b83ffff */
[----:B------:R-:W-:-:S04]  /*5460*/  SHF.L.U32 R2, R15, 0x1f, RZ ;  /* 0x0000001f0f027819 */ /* 0x000fc800000006ff */
[----:B------:R-:W3:Y:S02]  /*5470*/  SYNCS.PHASECHK.TRANS64.TRYWAIT P0, [UR21+0xa0], R2 ;  /* 0x0000a002ff0075a7 */ /* 0x000ee40008001115 */
[----:B---3--:R-:W-:Y:S05]  /*5480*/  @!P0 BRA `(.L_x_91) ;  /* 0x0000004000148947 */ /* 0x008fea0003800000 */
.L_x_189:
[----:B------:R-:W4:Y:S02]  /*5490*/  SYNCS.PHASECHK.TRANS64.TRYWAIT P0, [UR21+0xa8], R2 ;  /* 0x0000a802ff0075a7 */ /* 0x000f240008001115 */
[----:B----4-:R-:W-:Y:S05]  /*54a0*/  @!P0 BRA `(.L_x_92) ;  /* 0x0000004000248947 */ /* 0x010fea0003800000 */
.L_x_191:
[----:B------:R-:W4:Y:S02]  /*54b0*/  SYNCS.PHASECHK.TRANS64.TRYWAIT P0, [UR21+0xb0], R2 ;  /* 0x0000b002ff0075a7 */ /* 0x000f240008001115 */
[----:B----4-:R-:W-:Y:S05]  /*54c0*/  @!P0 BRA `(.L_x_93) ;  /* 0x0000004000348947 */ /* 0x010fea0003800000 */
.L_x_193:
[----:B---3--:R-:W-:-:S07]  /*54d0*/  MOV R0, UR21 ;  /* 0x0000001500007c02 */ /* 0x008fce0008000f00 */
.L_x_94:
[----:B---3--:R-:W-:-:S04]  /*54e0*/  SHF.L.U32 R2, R15, 0x1f, RZ ;  /* 0x0000001f0f027819 */ /* 0x008fc800000006ff */
[----:B------:R3:W4:Y:S03]  /*54f0*/  SYNCS.PHASECHK.TRANS64.TRYWAIT P0, [R0+URZ+0xb8], R2 ;  /* 0x0000b802000075a7 */ /* 0x00072600080011ff */
[----:B----4-:R-:W-:Y:S05]  /*5500*/  @!P0 NANOSLEEP.SYNCS 0x989680 ;  /* 0x009896800000895d */ /* 0x010fea0003900000 */
[----:B------:R-:W4:Y:S02]  /*5510*/  @!P0 SYNCS.PHASECHK.TRANS64 P0, [R0+URZ+0xb8], R2 ;  /* 0x0000b802000085a7 */ /* 0x000f2400080010ff */
[----:B-12-4-:R-:W-:Y:S05]  /*5520*/  @P0 EXIT ;  /* 0x000000000000094d */ /* 0x016fea0003800000 */
[----:B------:R-:W-:Y:S05]  /*5530*/  BRA `(.L_x_94) ;  /* 0xfffffffc00e87947 */ /* 0x000fea000383ffff */
.L_x_79:
[----:B------:R-:W-:-:S06]  /*5540*/  UISETP.GE.AND UP0, UPT, UR17, 0x4, UPT ;  /* 0x000000041100788c */ /* 0x000fcc000bf06270 */
[----:B------:R-:W-:-:S13]  /*5550*/  PLOP3.LUT P0, PT, PT, PT, UP0, 0x80, 0x8 ;  /* 0x000000000008781c */ /* 0x000fda0003f0f008 */
[----:B-1----:R-:W-:Y:S05]  /*5560*/  @!P0 EXIT ;  /* 0x000000000000894d */ /* 0x002fea0003800000 */
[----:B------:R-:W1:Y:S08]  /*5570*/  S2UR UR4, SR_CgaCtaId ;  /* 0x00000000000479c3 */ /* 0x000e700000008800 */
[----:B------:R-:W-:Y:S01]  /*5580*/  BAR.SYNC.DEFER_BLOCKING 0x6, 0xa0 ;  /* 0x0182800000007b1d */ /* 0x000fe20000010000 */
[C---:B------:R-:W-:Y:S01]  /*5590*/  IMAD.SHL.U32 R5, R60.reuse, 0x20, RZ ;  /* 0x000000203c057824 */ /* 0x040fe200078e00ff */
[C---:B------:R-:W-:Y:S01]  /*55a0*/  LOP3.LUT P0, RZ, R60.reuse, 0x4, RZ, 0xc0, !PT ;  /* 0x000000043cff7812 */ /* 0x040fe2000780c0ff */
[C---:B------:R-:W-:Y:S01]  /*55b0*/  IMAD.SHL.U32 R4, R60.reuse, 0x10, RZ ;  /* 0x000000103c047824 */ /* 0x040fe200078e00ff */
[----:B------:R-:W-:Y:S01]  /*55c0*/  CS2R R56, SRZ ;  /* 0x0000000000387805 */ /* 0x000fe2000001ff00 */
[----:B------:R-:W-:Y:S01]  /*55d0*/  IMAD.SHL.U32 R48, R60, 0x4, RZ ;  /* 0x000000043c307824 */ /* 0x000fe200078e00ff */
[----:B------:R-:W-:-:S02]  /*55e0*/  UMOV UR44, 0x400 ;  /* 0x00000400002c7882 */ /* 0x000fc40000000000 */
[----:B------:R-:W2:Y:S01]  /*55f0*/  LDC.64 R44, c[0x0][0x888] ;  /* 0x00022200ff2c7b82 */ /* 0x000ea20000000a00 */
[----:B------:R-:W-:Y:S01]  /*5600*/  LOP3.LUT R6, R5, 0xc0, RZ, 0xc0, !PT ;  /* 0x000000c005067812 */ /* 0x000fe200078ec0ff */
[----:B------:R-:W-:Y:S01]  /*5610*/  IMAD.U32 R23, R60, 0x10000, RZ ;  /* 0x000100003c177824 */ /* 0x000fe200078e00ff */
[----:B------:R-:W-:Y:S01]  /*5620*/  LOP3.LUT R4, R4, 0x600, RZ, 0xc0, !PT ;  /* 0x0000060004047812 */ /* 0x000fe200078ec0ff */
[----:B------:R-:W-:Y:S01]  /*5630*/  IMAD.MOV.U32 R59, RZ, RZ, 0x20 ;  /* 0x00000020ff3b7424 */ /* 0x000fe200078e00ff */
[----:B------:R-:W-:Y:S01]  /*5640*/  LOP3.LUT R48, R6, 0x18, R48, 0xf8, !PT ;  /* 0x0000001806307812 */ /* 0x000fe200078ef830 */
[----:B------:R-:W-:Y:S01]  /*5650*/  IMAD.MOV.U32 R58, RZ, RZ, 0x1 ;  /* 0x00000001ff3a7424 */ /* 0x000fe200078e00ff */
[----:B------:R-:W-:Y:S01]  /*5660*/  SHF.R.U32.HI R6, RZ, 0x1, R60 ;  /* 0x00000001ff067819 */ /* 0x000fe2000001163c */
[----:B------:R-:W3:Y:S01]  /*5670*/  LDC.64 R46, c[0x0][0x890] ;  /* 0x00022400ff2e7b82 */ /* 0x000ee20000000a00 */
[--C-:B------:R-:W-:Y:S01]  /*5680*/  LOP3.LUT R4, R4, 0x20, R5.reuse, 0xf8, !PT ;  /* 0x0000002004047812 */ /* 0x100fe200078ef805 */
[----:B------:R-:W-:Y:S01]  /*5690*/  IMAD.MOV.U32 R22, RZ, RZ, RZ ;  /* 0x000000ffff167224 */ /* 0x000fe200078e00ff */
[----:B------:R-:W-:Y:S01]  /*56a0*/  LOP3.LUT R23, R23, 0x600000, RZ, 0xc0, !PT ;  /* 0x0060000017177812 */ /* 0x000fe200078ec0ff */
[----:B------:R-:W-:Y:S01]  /*56b0*/  IMAD.MOV.U32 R55, RZ, RZ, RZ ;  /* 0x000000ffff377224 */ /* 0x000fe200078e00ff */
[----:B------:R-:W-:Y:S01]  /*56c0*/  LOP3.LUT R48, R48, 0x8, R6, 0x78, !PT ;  /* 0x0000000830307812 */ /* 0x000fe200078e7806 */
[----:B------:R-:W4:Y:S01]  /*56d0*/  LDCU UR59, c[0x0][0x370] ;  /* 0x00006e00ff3b77ac */ /* 0x000f220008000800 */
[----:B------:R-:W-:Y:S01]  /*56e0*/  LOP3.LUT R4, R4, 0x100, R5, 0xf8, !PT ;  /* 0x0000010004047812 */ /* 0x000fe200078ef805 */
[----:B------:R-:W2:Y:S01]  /*56f0*/  LDC.64 R42, c[0x0][0x8b0] ;  /* 0x00022c00ff2a7b82 */ /* 0x000ea20000000a00 */
[----:B------:R-:W-:Y:S01]  /*5700*/  LOP3.LUT R60, R60, 0x60, RZ, 0xc0, !PT ;  /* 0x000000603c3c7812 */ /* 0x000fe200078ec0ff */
[----:B-1----:R-:W-:Y:S01]  /*5710*/  ULEA UR44, UR4, UR44, 0x18 ;  /* 0x0000002c042c7291 */ /* 0x002fe2000f8ec0ff */
[----:B------:R-:W-:Y:S01]  /*5720*/  LOP3.LUT R48, R4, R48, RZ, 0xfc, !PT ;  /* 0x0000003004307212 */ /* 0x000fe200078efcff */
[----:B------:R-:W1:Y:S01]  /*5730*/  LDCU.64 UR62, c[0x0][0x348] ;  /* 0x00006900ff3e77ac */ /* 0x000e620008000a00 */
[----:B------:R-:W-:-:S03]  /*5740*/  SEL R59, R59, 0xffffffe0, !P0 ;  /* 0xffffffe03b3b7807 */ /* 0x000fc60004000000 */
[----:B------:R-:W1:Y:S01]  /*5750*/  LDC.64 R40, c[0x0][0x8a8] ;  /* 0x00022a00ff287b82 */ /* 0x000e620000000a00 */
[----:B------:R-:W-:Y:S02]  /*5760*/  UIADD3 UR4, UPT, UPT, UR44, 0x200, URZ ;  /* 0x000002002c047890 */ /* 0x000fe4000fffe0ff */
[----:B------:R-:W4:Y:S01]  /*5770*/  LDS R0, [UR44+0x180] ;  /* 0x0001802cff007984 */ /* 0x000f220008000800 */
[----:B------:R-:W1:Y:S03]  /*5780*/  LDCU UR43, c[0x0][0xb0c] ;  /* 0x00016180ff2b77ac */ /* 0x000e660008000800 */
[----:B------:R-:W-:Y:S01]  /*5790*/  IMAD.U32 R53, RZ, RZ, UR4 ;  /* 0x00000004ff357e24 */ /* 0x000fe2000f8e00ff */
[----:B------:R-:W1:Y:S01]  /*57a0*/  LDCU UR39, c[0x0][0xb30] ;  /* 0x00016600ff2777ac */ /* 0x000e620008000800 */
[----:B------:R-:W1:Y:S01]  /*57b0*/  LDCU.64 UR56, c[0x0][0x888] ;  /* 0x00011100ff3877ac */ /* 0x000e620008000a00 */
[----:B------:R-:W1:Y:S01]  /*57c0*/  LDCU.64 UR40, c[0x0][0xb28] ;  /* 0x00016500ff2877ac */ /* 0x000e620008000a00 */
[----:B------:R-:W1:Y:S01]  /*57d0*/  LDCU.128 UR52, c[0x0][0xb10] ;  /* 0x00016200ff3477ac */ /* 0x000e620008000c00 */
[----:B------:R-:W1:Y:S01]  /*57e0*/  LDCU UR58, c[0x0][0x374] ;  /* 0x00006e80ff3a77ac */ /* 0x000e620008000800 */
[----:B------:R-:W-:Y:S01]  /*57f0*/  UMOV UR47, URZ ;  /* 0x000000ff002f7c82 */ /* 0x000fe20008000000 */
[----:B------:R-:W-:Y:S01]  /*5800*/  UMOV UR46, URZ ;  /* 0x000000ff002e7c82 */ /* 0x000fe20008000000 */
[----:B--234-:R-:W-:-:S07]  /*5810*/  IMAD.IADD R23, R0, 0x1, R23 ;  /* 0x0000000100177824 */ /* 0x01cfce00078e0217 */
.L_x_138:
[C---:B------:R-:W-:Y:S02]  /*5820*/  LEA R3, R55.reuse, UR44, 0x3 ;  /* 0x0000002c37037c11 */ /* 0x040fe4000f8e18ff */
[----:B------:R-:W-:Y:S02]  /*5830*/  SHF.L.U32 R0, R56, 0x1f, RZ ;  /* 0x0000001f38007819 */ /* 0x000fe400000006ff */
[----:B-1----:R-:W-:Y:S02]  /*5840*/  LEA R4, R55, UR44, 0x4 ;  /* 0x0000002c37047c11 */ /* 0x002fe4000f8e20ff */
[----:B--2---:R-:W2:Y:S02]  /*5850*/  SYNCS.PHASECHK.TRANS64.TRYWAIT P0, [R3+URZ+0xd0], R0 ;  /* 0x0000d000030075a7 */ /* 0x004ea400080011ff */
[----:B--2---:R-:W-:Y:S05]  /*5860*/  @!P0 BRA `(.L_x_95) ;  /* 0x0000003c00648947 */ /* 0x004fea0003800000 */
.L_x_194:
        /* <DEDUP_REMOVED lines=11> */
[----:B------:R-:W-:Y:S01]  /*5920*/  PLOP3.LUT P0, PT, PT, PT, UP1, 0x80, 0x8 ;  /* 0x000000000008781c */ /* 0x000fe20003f0f018 */
[----:B------:R-:W-:Y:S11]  /*5930*/  UP2UR UR61, UPR, URZ, 0x2 ;  /* 0x00000002ff3d7883 */ /* 0x000ff60008000000 */
[----:B------:R-:W-:Y:S01]  /*5940*/  @!UPT UIADD3 URZ, UPT, UPT, URZ, URZ, URZ ;  /* 0x000000fffffff290 */ /* 0x000fe2000fffe0ff */
        /* <DEDUP_REMOVED lines=13> */
[----:B------:R-:W3:Y:S01]  /*5a20*/  LDCU UR12, c[0x0][0xb20] ;  /* 0x00016400ff0c77ac */ /* 0x000ee20008000800 */
[----:B-1----:R-:W-:Y:S02]  /*5a30*/  UIMAD.WIDE.U32 UR4, UR58, UR55, URZ ;  /* 0x000000373a0472a5 */ /* 0x002fe4000f8e00ff */
[----:B------:R-:W-:Y:S02]  /*5a40*/  UIMAD.WIDE.U32 UR6, UR59, UR52, URZ ;  /* 0x000000343b0672a5 */ /* 0x000fe4000f8e00ff */
[----:B------:R-:W-:Y:S02]  /*5a50*/  UISETP.NE.AND UP0, UPT, UR54, 0x1, UPT ;  /* 0x000000013600788c */ /* 0x000fe4000bf05270 */
[----:B------:R-:W-:Y:S02]  /*5a60*/  UIMAD.WIDE.U32 UR8, UR37, UR55, URZ ;  /* 0x00000037250872a5 */ /* 0x000fe4000f8e00ff */
[----:B------:R-:W-:Y:S02]  /*5a70*/  UIMAD.WIDE.U32 UR10, UR38, UR52, URZ ;  /* 0x00000034260a72a5 */ /* 0x000fe4000f8e00ff */
[----:B------:R-:W-:Y:S02]  /*5a80*/  UISETP.NE.AND UP1, UPT, UR43, 0x1, UPT ;  /* 0x000000012b00788c */ /* 0x000fe4000bf25270 */
[----:B------:R-:W-:Y:S01]  /*5a90*/  UISETP.NE.AND UP2, UPT, UR42, 0x1, UPT ;  /* 0x000000012a00788c */ /* 0x000fe2000bf45270 */
[----:B------:R-:W-:Y:S02]  /*5aa0*/  UMOV UR4, UR5 ;  /* 0x0000000500047c82 */ /* 0x000fe40008000000 */
[----:B---3--:R-:W-:Y:S03]  /*5ab0*/  USHF.R.U32.HI UR5, URZ, UR12, UR4 ;  /* 0x0000000cff057299 */ /* 0x008fe60008011604 */
[----:B------:R-:W-:Y:S02]  /*5ac0*/  UMOV UR4, UR7 ;  /* 0x0000000700047c82 */ /* 0x000fe40008000000 */
[----:B------:R-:W-:Y:S02]  /*5ad0*/  USHF.R.U32.HI UR7, URZ, UR53, UR4 ;  /* 0x00000035ff077299 */ /* 0x000fe40008011604 */
[----:B------:R-:W-:Y:S02]  /*5ae0*/  USEL UR4, UR58, UR5, !UP0 ;  /* 0x000000053a047287 */ /* 0x000fe4000c000000 */
[----:B------:R-:W-:Y:S01]  /*5af0*/  USEL UR7, UR59, UR7, !UP1 ;  /* 0x000000073b077287 */ /* 0x000fe2000c800000 */
[----:B------:R-:W-:Y:S01]  /*5b00*/  UMOV UR5, UR9 ;  /* 0x0000000900057c82 */ /* 0x000fe20008000000 */
[----:B------:R-:W-:Y:S02]  /*5b10*/  UIMAD.WIDE.U32 UR8, UR4, UR40, URZ ;  /* 0x00000028040872a5 */ /* 0x000fe4000f8e00ff */
[----:B------:R-:W-:Y:S03]  /*5b20*/  USHF.R.U32.HI UR6, URZ, UR12, UR5 ;  /* 0x0000000cff067299 */ /* 0x000fe60008011605 */
[----:B------:R-:W-:Y:S01]  /*5b30*/  UMOV UR5, UR11 ;  /* 0x0000000b00057c82 */ /* 0x000fe20008000000 */
[----:B------:R-:W-:Y:S02]  /*5b40*/  UIMAD.WIDE.U32 UR10, UR7, UR40, URZ ;  /* 0x00000028070a72a5 */ /* 0x000fe4000f8e00ff */
[----:B------:R-:W-:Y:S02]  /*5b50*/  USHF.R.U32.HI UR12, URZ, UR53, UR5 ;  /* 0x00000035ff0c7299 */ /* 0x000fe40008011605 */
[----:B------:R-:W-:Y:S01]  /*5b60*/  USEL UR6, UR37, UR6, !UP0 ;  /* 0x0000000625067287 */ /* 0x000fe2000c000000 */
[----:B------:R-:W-:Y:S02]  /*5b70*/  UMOV UR5, UR9 ;  /* 0x0000000900057c82 */ /* 0x000fe40008000000 */
[----:B------:R-:W-:Y:S01]  /*5b80*/  UMOV UR10, UR11 ;  /* 0x0000000b000a7c82 */ /* 0x000fe20008000000 */
[----:B------:R-:W-:Y:S02]  /*5b90*/  @UP2 USHF.R.U32.HI UR4, URZ, UR41, UR5 ;  /* 0x00000029ff042299 */ /* 0x000fe40008011605 */
[----:B------:R-:W-:Y:S02]  /*5ba0*/  @UP2 USHF.R.U32.HI UR7, URZ, UR41, UR10 ;  /* 0x00000029ff072299 */ /* 0x000fe4000801160a */
[----:B------:R-:W-:Y:S02]  /*5bb0*/  UIMAD UR4, UR42, UR4, URZ ;  /* 0x000000042a0472a4 */ /* 0x000fe4000f8e02ff */
        /* <DEDUP_REMOVED lines=8> */
[----:B------:R-:W-:Y:S02]  /*5c40*/  USEL UR11, UR6, UR4, !UP2 ;  /* 0x00000004060b7287 */ /* 0x000fe4000d000000 */
[----:B------:R-:W-:Y:S02]  /*5c50*/  UIADD3 UR8, UPT, UPT, -UR5, URZ, URZ ;  /* 0x000000ff05087290 */ /* 0x000fe4000fffe1ff */
[----:B------:R-:W-:Y:S01]  /*5c60*/  UIADD3 UR10, UPT, UPT, -UR11, URZ, URZ ;  /* 0x000000ff0b0a7290 */ /* 0x000fe2000fffe1ff */
[----:B------:R-:W-:Y:S01]  /*5c70*/  @!UP0 UMOV UR4, UR9 ;  /* 0x0000000900048c82 */ /* 0x000fe20008000000 */
[----:B------:R-:W-:Y:S02]  /*5c80*/  UIADD3 UR9, UPT, UPT, -UR6, URZ, URZ ;  /* 0x000000ff06097290 */ /* 0x000fe4000fffe1ff */
[----:B------:R-:W-:Y:S02]  /*5c90*/  @!UP0 USHF.R.U32.HI UR4, URZ, UR41, UR4 ;  /* 0x00000029ff048299 */ /* 0x000fe40008011604 */
[----:B------:R-:W-:Y:S02]  /*5ca0*/  UIMAD UR10, UR42, UR10, UR6 ;  /* 0x0000000a2a0a72a4 */ /* 0x000fe4000f8e0206 */
[----:B------:R-:W-:Y:S04]  /*5cb0*/  @!UP0 USEL UR4, UR5, UR4, !UP2 ;  /* 0x0000000405048287 */ /* 0x000fe8000d000000 */
[----:B------:R-:W-:Y:S02]  /*5cc0*/  @!UP0 UIMAD UR10, UR7, UR10, UR4 ;  /* 0x0000000a070a82a4 */ /* 0x000fe4000f8e0204 */
[----:B------:R-:W-:Y:S02]  /*5cd0*/  @!UP0 UIADD3 UR11, UPT, UPT, UR11, -UR4, URZ ;  /* 0x800000040b0b8290 */ /* 0x000fe4000fffe0ff */
[----:B------:R-:W-:Y:S02]  /*5ce0*/  UIMAD UR7, UR43, UR8, UR38 ;  /* 0x000000082b0772a4 */ /* 0x000fe4000f8e0226 */
[----:B------:R-:W-:Y:S02]  /*5cf0*/  @!UP0 UIMAD UR6, UR11, UR42, UR5 ;  /* 0x0000002a0b0682a4 */ /* 0x000fe4000f8e0205 */
[----:B------:R-:W-:Y:S01]  /*5d00*/  UIMAD UR4, UR54, UR9, UR37 ;  /* 0x00000009360472a4 */ /* 0x000fe2000f8e0225 */
[----:B------:R-:W-:Y:S02]  /*5d10*/  @!UP0 UMOV UR5, UR10 ;  /* 0x0000000a00058c82 */ /* 0x000fe40008000000 */
[----:B------:R-:W-:Y:S02]  /*5d20*/  UIMAD UR38, UR5, UR43, UR7 ;  /* 0x0000002b052672a4 */ /* 0x000fe4000f8e0207 */
[----:B------:R-:W-:Y:S11]  /*5d30*/  UIMAD UR37, UR6, UR54, UR4 ;  /* 0x00000036062572a4 */ /* 0x000ff6000f8e0204 */
[----:B------:R-:W-:Y:S01]  /*5d40*/  @!UPT UIADD3 URZ, UPT, UPT, URZ, URZ, URZ ;  /* 0x000000fffffff290 */ /* 0x000fe2000fffe0ff */
.L_x_96:
[----:B-1----:R-:W-:Y:S01]  /*5d50*/  UISETP.NE.AND UP0, UPT, UR39, 0x1, UPT ;  /* 0x000000012700788c */ /* 0x002fe2000bf05270 */
[----:B------:R-:W-:Y:S01]  /*5d60*/  LOP3.LUT P0, RZ, R53, 0x1b0, RZ, 0xc0, !PT ;  /* 0x000001b035ff7812 */ /* 0x000fe2000780c0ff */
[----:B------:R-:W-:Y:S01]  /*5d70*/  USHF.L.U32 UR50, UR16, 0x6, URZ ;  /* 0x0000000610327899 */ /* 0x000fe200080006ff */
[----:B------:R-:W-:Y:S01]  /*5d80*/  BSSY.RECONVERGENT B6, `(.L_x_97) ;  /* 0x0000034000067945 */ /* 0x000fe20003800200 */
[----:B------:R-:W-:Y:S01]  /*5d90*/  USHF.L.U32 UR49, UR20, 0x7, URZ ;  /* 0x0000000714317899 */ /* 0x000fe200080006ff */
[----:B------:R-:W-:Y:S06]  /*5da0*/  IADD3 R55, PT, PT, R55, 0x1, RZ ;  /* 0x0000000137377810 */ /* 0x000fec0007ffe0ff */
[----:B------:R-:W1:Y:S01]  /*5db0*/  @!UP0 LDCU.128 UR12, c[0x0][0xb10] ;  /* 0x00016200ff0c87ac */ /* 0x000e620008000c00 */
[----:B------:R-:W3:Y:S01]  /*5dc0*/  @!UP0 LDCU UR5, c[0x0][0xb0c] ;  /* 0x00016180ff0587ac */ /* 0x000ee20008000800 */
[----:B------:R-:W4:Y:S01]  /*5dd0*/  @!UP0 LDCU UR10, c[0x0][0xb20] ;  /* 0x00016400ff0a87ac */ /* 0x000f220008000800 */
[----:B-1----:R-:W-:Y:S02]  /*5de0*/  UIMAD.WIDE.U32 UR8, UR38, UR12, URZ ;  /* 0x0000000c260872a5 */ /* 0x002fe4000f8e00ff */
[----:B------:R-:W-:Y:S02]  /*5df0*/  UIMAD.WIDE.U32 UR6, UR37, UR15, URZ ;  /* 0x0000000f250672a5 */ /* 0x000fe4000f8e00ff */
[----:B------:R-:W-:Y:S03]  /*5e00*/  @!UP0 UISETP.NE.AND UP1, UPT, UR14, 0x1, UPT ;  /* 0x000000010e00888c */ /* 0x000fe6000bf25270 */
[----:B------:R-:W-:Y:S01]  /*5e10*/  @!UP0 UMOV UR4, UR9 ;  /* 0x0000000900048c82 */ /* 0x000fe20008000000 */
[----:B---3--:R-:W-:Y:S02]  /*5e20*/  @!UP0 UISETP.NE.AND UP2, UPT, UR5, 0x1, UPT ;  /* 0x000000010500888c */ /* 0x008fe4000bf45270 */
[----:B------:R-:W-:Y:S01]  /*5e30*/  @!UP0 USHF.R.U32.HI UR4, URZ, UR13, UR4 ;  /* 0x0000000dff048299 */ /* 0x000fe20008011604 */
[----:B------:R-:W-:Y:S02]  /*5e40*/  @!UP0 UMOV UR6, UR7 ;  /* 0x0000000700068c82 */ /* 0x000fe40008000000 */
[----:B----4-:R-:W-:Y:S02]  /*5e50*/  @!UP0 USHF.R.U32.HI UR6, URZ, UR10, UR6 ;  /* 0x0000000aff068299 */ /* 0x010fe40008011606 */
[----:B------:R-:W-:Y:S02]  /*5e60*/  @!UP0 USEL UR7, UR38, UR4, !UP2 ;  /* 0x0000000426078287 */ /* 0x000fe4000d000000 */
[----:B------:R-:W-:Y:S04]  /*5e70*/  @!UP0 USEL UR6, UR37, UR6, !UP1 ;  /* 0x0000000625068287 */ /* 0x000fe8000c800000 */
[----:B------:R-:W-:Y:S02]  /*5e80*/  @!UP0 UIADD3 UR4, UPT, UPT, -UR7, UR6, URZ ;  /* 0x0000000607048290 */ /* 0x000fe4000fffe1ff */
[----:B------:R-:W-:Y:S02]  /*5e90*/  @!UP0 UIADD3 UR6, UPT, UPT, UR7, -UR6, URZ ;  /* 0x8000000607068290 */ /* 0x000fe4000fffe0ff */
[----:B------:R-:W-:Y:S02]  /*5ea0*/  @!UP0 UIMAD UR38, UR4, UR5, UR38 ;  /* 0x00000005042682a4 */ /* 0x000fe4000f8e0226 */
[----:B------:R-:W-:Y:S01]  /*5eb0*/  @!UP0 UIMAD UR37, UR6, UR14, UR37 ;  /* 0x0000000e062582a4 */ /* 0x000fe2000f8e0225 */
[----:B------:R-:W-:Y:S11]  /*5ec0*/  @!P0 BRA `(.L_x_98) ;  /* 0x00000000007c8947 */ /* 0x000ff60003800000 */
[----:B------:R-:W1:Y:S01]  /*5ed0*/  LDCU.64 UR8, c[0x4][0x80] ;  /* 0x01001000ff0877ac */ /* 0x000e620008000a00 */
[----:B------:R-:W-:Y:S01]  /*5ee0*/  MOV R2, 0x0 ;  /* 0x0000000000027802 */ /* 0x000fe20000000f00 */
[----:B------:R-:W-:Y:S02]  /*5ef0*/  HFMA2 R12, -RZ, RZ, 0, 5.9604644775390625e-08 ;  /* 0x00000001ff0c7431 */ /* 0x000fe400000001ff */
[----:B------:R-:W-:Y:S01]  /*5f00*/  IMAD.MOV.U32 R8, RZ, RZ, 0x70 ;  /* 0x00000070ff087424 */ /* 0x000fe200078e00ff */
[----:B------:R3:W4:Y:S01]  /*5f10*/  LDC.64 R14, c[0x4][R2] ;  /* 0x01000000020e7b82 */ /* 0x0007220000000a00 */
[----:B------:R-:W2:Y:S01]  /*5f20*/  LDCU.64 UR6, c[0x4][0x88] ;  /* 0x01001100ff0677ac */ /* 0x000ea20008000a00 */
[----:B------:R-:W-:Y:S01]  /*5f30*/  IMAD.MOV.U32 R13, RZ, RZ, RZ ;  /* 0x000000ffff0d7224 */ /* 0x000fe200078e00ff */
[----:B------:R-:W2:Y:S01]  /*5f40*/  LDCU.64 UR4, c[0x4][0x8] ;  /* 0x01000100ff0477ac */ /* 0x000ea20008000a00 */
[----:B-1----:R-:W-:Y:S01]  /*5f50*/  MOV R5, UR9 ;  /* 0x0000000900057c02 */ /* 0x002fe20008000f00 */
[----:B------:R-:W-:Y:S01]  /*5f60*/  IMAD.U32 R4, RZ, RZ, UR8 ;  /* 0x00000008ff047e24 */ /* 0x000fe2000f8e00ff */
[----:B--2---:R-:W-:Y:S01]  /*5f70*/  MOV R7, UR7 ;  /* 0x0000000700077c02 */ /* 0x004fe20008000f00 */
[----:B------:R-:W-:Y:S01]  /*5f80*/  IMAD.U32 R6, RZ, RZ, UR6 ;  /* 0x00000006ff067e24 */ /* 0x000fe2000f8e00ff */
[----:B------:R-:W-:Y:S01]  /*5f90*/  MOV R11, UR5 ;  /* 0x00000005000b7c02 */ /* 0x000fe20008000f00 */
[----:B------:R-:W-:Y:S02]  /*5fa0*/  IMAD.U32 R10, RZ, RZ, UR4 ;  /* 0x00000004ff0a7e24 */ /* 0x000fe4000f8e00ff */
[----:B------:R-:W-:Y:S07]  /*5fb0*/  LEPC R20, `(.L_x_99) ;  /* 0x000000001014794e */ /* 0x000fee0000000000 */
[----:B---345:R-:W-:Y:S05]  /*5fc0*/  CALL.ABS.NOINC R14 ;  /* 0x000000000e007343 */ /* 0x038fea0003c00000 */
.L_x_99:
[----:B------:R-:W1:Y:S01]  /*5fd0*/  LDCU.64 UR8, c[0x4][0x80] ;  /* 0x01001000ff0877ac */ /* 0x000e620008000a00 */
[----:B------:R-:W2:Y:S01]  /*5fe0*/  LDC.64 R2, c[0x4][R2] ;  /* 0x0100000002027b82 */ /* 0x000ea20000000a00 */
[----:B------:R-:W-:Y:S02]  /*5ff0*/  HFMA2 R12, -RZ, RZ, 0, 5.9604644775390625e-08 ;  /* 0x00000001ff0c7431 */ /* 0x000fe400000001ff */
[----:B------:R-:W-:Y:S02]  /*6000*/  IMAD.MOV.U32 R8, RZ, RZ, 0x70 ;  /* 0x00000070ff087424 */ /* 0x000fe400078e00ff */
[----:B------:R-:W-:Y:S01]  /*6010*/  IMAD.MOV.U32 R13, RZ, RZ, RZ ;  /* 0x000000ffff0d7224 */ /* 0x000fe200078e00ff */
[----:B------:R-:W3:Y:S01]  /*6020*/  LDCU.64 UR6, c[0x4][0x88] ;  /* 0x01001100ff0677ac */ /* 0x000ee20008000a00 */
[----:B------:R-:W4:Y:S01]  /*6030*/  LDCU.64 UR4, c[0x4][0x8] ;  /* 0x01000100ff0477ac */ /* 0x000f220008000a00 */
[----:B-1----:R-:W-:Y:S02]  /*6040*/  MOV R4, UR8 ;  /* 0x0000000800047c02 */ /* 0x002fe40008000f00 */
[----:B------:R-:W-:Y:S02]  /*6050*/  MOV R5, UR9 ;  /* 0x0000000900057c02 */ /* 0x000fe40008000f00 */
[----:B---3--:R-:W-:Y:S01]  /*6060*/  MOV R7, UR7 ;  /* 0x0000000700077c02 */ /* 0x008fe20008000f00 */
[----:B------:R-:W-:Y:S01]  /*6070*/  IMAD.U32 R6, RZ, RZ, UR6 ;  /* 0x00000006ff067e24 */ /* 0x000fe2000f8e00ff */
[----:B----4-:R-:W-:Y:S01]  /*6080*/  MOV R11, UR5 ;  /* 0x00000005000b7c02 */ /* 0x010fe20008000f00 */
[----:B------:R-:W-:Y:S02]  /*6090*/  IMAD.U32 R10, RZ, RZ, UR4 ;  /* 0x00000004ff0a7e24 */ /* 0x000fe4000f8e00ff */
[----:B------:R-:W-:Y:S07]  /*60a0*/  LEPC R20, `(.L_x_98) ;  /* 0x000000001014794e */ /* 0x000fee0000000000 */
[----:B--2---:R-:W-:Y:S05]  /*60b0*/  CALL.ABS.NOINC R2 ;  /* 0x0000000002007343 */ /* 0x004fea0003c00000 */
.L_x_98:
[----:B------:R-:W-:Y:S05]  /*60c0*/  BSYNC.RECONVERGENT B6 ;  /* 0x0000000000067941 */ /* 0x000fea0003800200 */
.L_x_97:
[----:B------:R-:W-:Y:S02]  /*60d0*/  ISETP.NE.U32.AND P0, PT, RZ, UR56, PT ;  /* 0x00000038ff007c0c */ /* 0x000fe4000bf05070 */
[C---:B------:R-:W-:Y:S02]  /*60e0*/  ISETP.NE.U32.AND P1, PT, R46.reuse, RZ, PT ;  /* 0x000000ff2e00720c */ /* 0x040fe40003f25070 */
[----:B------:R-:W-:Y:S02]  /*60f0*/  ISETP.NE.U32.AND P4, PT, R46, RZ, PT ;  /* 0x000000ff2e00720c */ /* 0x000fe40003f85070 */
[----:B------:R-:W-:Y:S02]  /*6100*/  ISETP.NE.AND.EX P0, PT, RZ, UR57, PT, P0 ;  /* 0x00000039ff007c0c */ /* 0x000fe4000bf05300 */
[C---:B------:R-:W-:Y:S02]  /*6110*/  ISETP.NE.AND.EX P1, PT, R47.reuse, RZ, PT, P1 ;  /* 0x000000ff2f00720c */ /* 0x040fe40003f25310 */
[----:B------:R-:W-:Y:S02]  /*6120*/  ISETP.NE.AND.EX P4, PT, R47, RZ, P0, P4 ;  /* 0x000000ff2f00720c */ /* 0x000fe40000785340 */
[----:B------:R-:W-:Y:S02]  /*6130*/  ISETP.NE.U32.AND P5, PT, R42, RZ, PT ;  /* 0x000000ff2a00720c */ /* 0x000fe40003fa5070 */
[----:B------:R-:W-:Y:S02]  /*6140*/  ISETP.NE.U32.AND P3, PT, RZ, UR56, PT ;  /* 0x00000038ff007c0c */ /* 0x000fe4000bf65070 */
[----:B------:R-:W-:Y:S02]  /*6150*/  PLOP3.LUT P2, PT, PT, PT, PT, 0x8, 0x80 ;  /* 0x000000000080781c */ /* 0x000fe40003f4e170 */
[----:B------:R-:W-:Y:S02]  /*6160*/  ISETP.NE.AND.EX P5, PT, R43, RZ, PT, P5 ;  /* 0x000000ff2b00720c */ /* 0x000fe40003fa5350 */
[----:B------:R-:W-:Y:S03]  /*6170*/  ISETP.NE.AND.EX P3, PT, RZ, UR57, PT, P3 ;  /* 0x00000039ff007c0c */ /* 0x000fe6000bf65330 */
[----:B------:R-:W-:Y:S01]  /*6180*/  @!P4 PLOP3.LUT P2, PT, P1, PT, PT, 0x80, 0x8 ;  /* 0x000000000008c81c */ /* 0x000fe20000f4f070 */
[----:B------:R-:W-:Y:S01]  /*6190*/  @!UPT UIADD3 URZ, UPT, UPT, URZ, URZ, URZ ;  /* 0x000000fffffff290 */ /* 0x000fe2000fffe0ff */
[----:B------:R-:W-:Y:S11]  /*61a0*/  @!P1 BRA `(.L_x_100) ;  /* 0x0000000000309947 */ /* 0x000ff60003800000 */
[----:B------:R-:W-:Y:S01]  /*61b0*/  ISETP.NE.U32.AND P0, PT, R44, RZ, PT ;  /* 0x000000ff2c00720c */ /* 0x000fe20003f05070 */
[----:B------:R-:W1:Y:S01]  /*61c0*/  LDCU.64 UR4, c[0x0][0x358] ;  /* 0x00006b00ff0477ac */ /* 0x000e620008000a00 */
[----:B------:R-:W-:Y:S02]  /*61d0*/  IMAD.MOV.U32 R49, RZ, RZ, 0x1 ;  /* 0x00000001ff317424 */ /* 0x000fe400078e00ff */
[----:B------:R-:W-:Y:S11]  /*61e0*/  ISETP.NE.AND.EX P0, PT, R45, RZ, PT, P0 ;  /* 0x000000ff2d00720c */ /* 0x000ff60003f05300 */
[----:B------:R-:W-:Y:S02]  /*61f0*/  @!UPT UIADD3 URZ, UPT, UPT, URZ, URZ, URZ ;  /* 0x000000fffffff290 */ /* 0x000fe4000fffe0ff */
[----:B------:R-:W3:Y:S01]  /*6200*/  @P0 LDC.64 R2, c[0x0][0x888] ;  /* 0x00022200ff020b82 */ /* 0x000ee20000000a00 */
[----:B--2---:R-:W-:Y:S04]  /*6210*/  @P0 IMAD R0, R46, UR36, RZ ;  /* 0x000000242e000c24 */ /* 0x004fe8000f8e02ff */
[----:B---3--:R-:W-:Y:S04]  /*6220*/  @P0 IMAD.WIDE R2, R0, 0x4, R2 ;  /* 0x0000000400020825 */ /* 0x008fe800078e0202 */
[----:B------:R-:W-:Y:S01]  /*6230*/  HFMA2 R0, -RZ, RZ, 0, 5.9604644775390625e-08 ;  /* 0x00000001ff007431 */ /* 0x000fe200000001ff */
[----:B-1---5:R1:W5:Y:S04]  /*6240*/  @P0 LDG.E R27, desc[UR4][R2.64] ;  /* 0x00000004021b0981 */ /* 0x022368000c1e1900 */
[----:B------:R-:W-:Y:S01]  /*6250*/  @!P0 PRMT R49, R0, 0x7610, R49 ;  /* 0x0000761000318816 */ /* 0x000fe20000000031 */
[----:B-1----:R-:W3:Y:S06]  /*6260*/  @!P0 LDC R27, c[0x0][0x880] ;  /* 0x00022000ff1b8b82 */ /* 0x002eec0000000800 */
.L_x_100:
[----:B------:R-:W-:Y:S05]  /*6270*/  @!P5 BRA `(.L_x_101) ;  /* 0x000000000024d947 */ /* 0x000fea0003800000 */
[----:B------:R-:W-:Y:S01]  /*6280*/  ISETP.NE.U32.AND P0, PT, R40, RZ, PT ;  /* 0x000000ff2800720c */ /* 0x000fe20003f05070 */
[----:B------:R-:W1:Y:S03]  /*6290*/  LDCU.64 UR4, c[0x0][0x358] ;  /* 0x00006b00ff0477ac */ /* 0x000e660008000a00 */
[----:B------:R-:W-:Y:S11]  /*62a0*/  ISETP.NE.AND.EX P0, PT, R41, RZ, PT, P0 ;  /* 0x000000ff2900720c */ /* 0x000ff60003f05300 */
[----:B------:R-:W-:Y:S02]  /*62b0*/  @!UPT UIADD3 URZ, UPT, UPT, URZ, URZ, URZ ;  /* 0x000000fffffff290 */ /* 0x000fe4000fffe0ff */
[----:B------:R-:W4:Y:S01]  /*62c0*/  @P0 LDC.64 R2, c[0x0][0x8a8] ;  /* 0x00022a00ff020b82 */ /* 0x000f220000000a00 */
[----:B--2---:R-:W-:Y:S04]  /*62d0*/  @P0 IMAD R0, R42, UR36, RZ ;  /* 0x000000242a000c24 */ /* 0x004fe8000f8e02ff */
[----:B----4-:R-:W-:Y:S05]  /*62e0*/  @P0 IMAD.WIDE R2, R0, 0x4, R2 ;  /* 0x0000000400020825 */ /* 0x010fea00078e0202 */
[----:B-1---5:R1:W5:Y:S02]  /*62f0*/  @P0 LDG.E R24, desc[UR4][R2.64] ;  /* 0x0000000402180981 */ /* 0x022364000c1e1900 */
[----:B-1----:R-:W4:Y:S02]  /*6300*/  @!P0 LDC R24, c[0x0][0x8a0] ;  /* 0x00022800ff188b82 */ /* 0x002f240000000800 */
.L_x_101:
[----:B---3-5:R-:W-:Y:S01]  /*6310*/  FSETP.NEU.AND P0, PT, R27, RZ, PT ;  /* 0x000000ff1b00720b */ /* 0x028fe20003f0d000 */
[----:B------:R-:W-:Y:S01]  /*6320*/  IMAD.SHL.U32 R65, R48, 0x2, RZ ;  /* 0x0000000230417824 */ /* 0x000fe200078e00ff */
[----:B------:R-:W-:Y:S01]  /*6330*/  SEL R4, RZ, 0xffffffff, P3 ;  /* 0xffffffffff047807 */ /* 0x000fe20001800000 */
[----:B------:R-:W-:Y:S01]  /*6340*/  BSSY B1, `(.L_x_102) ;  /* 0x0000035000017945 */ /* 0x000fe20003800000 */
[----:B------:R-:W-:Y:S01]  /*6350*/  @!P4 LOP3.LUT P3, RZ, R49, 0xff, RZ, 0xc0, !PT ;  /* 0x000000ff31ffc812 */ /* 0x000fe2000786c0ff */
[----:B------:R-:W-:Y:S01]  /*6360*/  VIADD R63, R65, UR44 ;  /* 0x0000002c413f7c36 */ /* 0x000fe20008000000 */
[----:B--2---:R-:W-:Y:S01]  /*6370*/  @!P4 SEL R0, RZ, 0xffffffff, P0 ;  /* 0xffffffffff00c807 */ /* 0x004fe20000000000 */
[----:B------:R-:W-:Y:S01]  /*6380*/  IMAD.MOV.U32 R66, RZ, RZ, 0x1 ;  /* 0x00000001ff427424 */ /* 0x000fe200078e00ff */
[----:B------:R-:W-:Y:S01]  /*6390*/  LOP3.LUT R58, R58, 0x1, RZ, 0x3c, !PT ;  /* 0x000000013a3a7812 */ /* 0x000fe200078e3cff */
[----:B------:R-:W-:Y:S01]  /*63a0*/  IMAD.MOV.U32 R64, RZ, RZ, RZ ;  /* 0x000000ffff407224 */ /* 0x000fe200078e00ff */
[----:B------:R-:W-:Y:S02]  /*63b0*/  @P2 SEL R0, R4, R0, !P3 ;  /* 0x0000000004002207 */ /* 0x000fe40005800000 */
[----:B------:R-:W-:Y:S02]  /*63c0*/  CS2R R38, SRZ ;  /* 0x0000000000267805 */ /* 0x000fe4000001ff00 */
[----:B------:R-:W-:Y:S02]  /*63d0*/  LEA R26, R22, UR44, 0x3 ;  /* 0x0000002c161a7c11 */ /* 0x000fe4000f8e18ff */
[----:B------:R-:W-:Y:S02]  /*63e0*/  CS2R R36, SRZ ;  /* 0x0000000000247805 */ /* 0x000fe4000001ff00 */
[----:B------:R-:W-:Y:S02]  /*63f0*/  @!P4 LOP3.LUT R0, R0, 0x1, RZ, 0xc0, !PT ;  /* 0x000000010000c812 */ /* 0x000fe400078ec0ff */
[----:B------:R-:W-:Y:S02]  /*6400*/  CS2R R30, SRZ ;  /* 0x00000000001e7805 */ /* 0x000fe4000001ff00 */
[----:B------:R-:W-:Y:S02]  /*6410*/  SHF.L.U32 R2, R57, 0x1f, RZ ;  /* 0x0000001f39027819 */ /* 0x000fe400000006ff */
[----:B------:R-:W-:Y:S02]  /*6420*/  CS2R R28, SRZ ;  /* 0x00000000001c7805 */ /* 0x000fe4000001ff00 */
[----:B------:R-:W-:Y:S01]  /*6430*/  ISETP.NE.U32.OR P5, PT, R0, 0x1, P4 ;  /* 0x000000010000780c */ /* 0x000fe200027a5470 */
[----:B------:R-:W-:Y:S01]  /*6440*/  IMAD.IADD R62, R59, 0x1, R63 ;  /* 0x000000013b3e7824 */ /* 0x000fe200078e023f */
[----:B------:R-:W-:Y:S02]  /*6450*/  LEA.HI R25, R22, R22, RZ, 0x1 ;  /* 0x0000001616197211 */ /* 0x000fe400078f08ff */
[----:B------:R-:W-:Y:S02]  /*6460*/  LOP3.LUT P4, R54, R49, 0xff, RZ, 0xc0, !PT ;  /* 0x000000ff31367812 */ /* 0x000fe4000788c0ff */
[----:B------:R-:W-:Y:S02]  /*6470*/  SEL R3, RZ, 0xffffffff, P0 ;  /* 0xffffffffff037807 */ /* 0x000fe40000000000 */
[----:B------:R-:W-:Y:S02]  /*6480*/  P2R R61, PR, RZ, 0x20 ;  /* 0x00000020ff3d7803 */ /* 0x000fe40000000000 */
[----:B------:R-:W-:Y:S03]  /*6490*/  @P1 SEL R3, R4, R3, !P4 ;  /* 0x0000000304031207 */ /* 0x000fe60006000000 */
[----:B------:R-:W-:Y:S02]  /*64a0*/  @P5 SHF.L.U32 R0, R58, 0x1f, RZ ;  /* 0x0000001f3a005819 */ /* 0x000fe400000006ff */
[----:B------:R-:W-:Y:S02]  /*64b0*/  LOP3.LUT R3, R3, 0x1, RZ, 0xc0, !PT ;  /* 0x0000000103037812 */ /* 0x000fe400078ec0ff */
[----:B------:R1:W2:Y:S02]  /*64c0*/  @P5 SYNCS.PHASECHK.TRANS64.TRYWAIT P3, [UR44+0x80], R0 ;  /* 0x00008000ff0055a7 */ /* 0x0002a4000806112c */
[----:B------:R-:W-:Y:S04]  /*64d0*/  ISETP.NE.U32.AND P0, PT, R3, 0x1, PT ;  /* 0x000000010300780c */ /* 0x000fe80003f05070 */
[----:B------:R-:W-:Y:S01]  /*64e0*/  P2R R67, PR, RZ, 0x1 ;  /* 0x00000001ff437803 */ /* 0x000fe20000000000 */
[----:B------:R3:W3:Y:S01]  /*64f0*/  SYNCS.PHASECHK.TRANS64.TRYWAIT P2, [R26+URZ+0xf0], R2 ;  /* 0x0000f0021a0075a7 */ /* 0x0006e200080411ff */
[C---:B-1----:R-:W-:Y:S01]  /*6500*/  IMAD.SHL.U32 R0, R25.reuse, 0x40, RZ ;  /* 0x0000004019007824 */ /* 0x042fe200078e00ff */
[----:B------:R-:W-:Y:S04]  /*6510*/  LOP3.LUT R25, R25, 0xffe, RZ, 0xc0, !PT ;  /* 0x00000ffe19197812 */ /* 0x000fe800078ec0ff */
[----:B------:R-:W-:Y:S01]  /*6520*/  LOP3.LUT R0, R0, 0xffffff80, RZ, 0xc0, !PT ;  /* 0xffffff8000007812 */ /* 0x000fe200078ec0ff */
[----:B------:R-:W-:Y:S04]  /*6530*/  IMAD.IADD R25, R22, 0x1, -R25 ;  /* 0x0000000116197824 */ /* 0x000fe800078e0a19 */
[----:B------:R-:W-:Y:S04]  /*6540*/  IMAD.IADD R0, R23, 0x1, R0 ;  /* 0x0000000117007824 */ /* 0x000fe800078e0200 */
[----:B------:R-:W-:Y:S01]  /*6550*/  IMAD R25, R25, 0x100000, R0 ;  /* 0x0010000019197824 */ /* 0x000fe200078e0200 */
[----:B--2---:R-:W-:Y:S01]  /*6560*/  @P5 SEL R66, RZ, 0x1, !P3 ;  /* 0x00000001ff425807 */ /* 0x004fe20005800000 */
[----:B------:R-:W-:Y:S06]  /*6570*/  @!P5 BRA `(.L_x_103) ;  /* 0x000000000044d947 */ /* 0x000fec0003800000 */
[----:B------:R-:W-:Y:S01]  /*6580*/  IMAD.MOV.U32 R38, RZ, RZ, RZ ;  /* 0x000000ffff267224 */ /* 0x000fe200078e00ff */
[----:B------:R-:W-:Y:S01]  /*6590*/  ISETP.NE.AND P0, PT, R66, RZ, PT ;  /* 0x000000ff4200720c */ /* 0x000fe20003f05270 */
[----:B------:R-:W-:Y:S01]  /*65a0*/  BSSY B0, `(.L_x_104) ;  /* 0x0000008000007945 */ /* 0x000fe20003800000 */
[----:B------:R-:W-:Y:S02]  /*65b0*/  CS2R R30, SRZ ;  /* 0x00000000001e7805 */ /* 0x000fe4000001ff00 */
[----:B------:R-:W-:Y:S02]  /*65c0*/  CS2R R28, SRZ ;  /* 0x00000000001c7805 */ /* 0x000fe4000001ff00 */
[----:B------:R-:W-:Y:S07]  /*65d0*/  CS2R R36, SRZ ;  /* 0x0000000000247805 */ /* 0x000fee000001ff00 */
[----:B------:R-:W-:Y:S05]  /*65e0*/  @P0 BRA `(.L_x_105) ;  /* 0x00000000000c0947 */ /* 0x000fea0003800000 */
[----:B------:R-:W-:Y:S04]  /*65f0*/  SHF.L.U32 R3, R58, 0x1f, RZ ;  /* 0x0000001f3a037819 */ /* 0x000fe800000006ff */
[----:B------:R-:W1:Y:S02]  /*6600*/  SYNCS.PHASECHK.TRANS64.TRYWAIT P0, [UR44+0x80], R3 ;  /* 0x00008003ff0075a7 */ /* 0x000e64000800112c */
[----:B-1----:R-:W-:Y:S05]  /*6610*/  @!P0 BRA `(.L_x_106) ;  /* 0x00000030000c8947 */ /* 0x002fea0003800000 */
.L_x_105:
[----:B------:R-:W-:Y:S05]  /*6620*/  BSYNC B0 ;  /* 0x0000000000007941 */ /* 0x000fea0003800000 */
.L_x_104:
[----:B------:R-:W-:Y:S01]  /*6630*/  ISETP.NE.AND P0, PT, R67, RZ, PT ;  /* 0x000000ff4300720c */ /* 0x000fe20003f05270 */
[----:B------:R-:W-:Y:S11]  /*6640*/  HFMA2 R64, -RZ, RZ, 0, 5.9604644775390625e-08 ;  /* 0x00000001ff407431 */ /* 0x000ff600000001ff */
[----:B------:R-:W-:Y:S01]  /*6650*/  @!UPT UIADD3 URZ, UPT, UPT, URZ, URZ, URZ ;  /* 0x000000fffffff290 */ /* 0x000fe2000fffe0ff */
[----:B------:R-:W-:Y:S05]  /*6660*/  @P0 WARPSYNC.ALL ;  /* 0x0000000000000948 */ /* 0x000fea0003800000 */
[----:B------:R2:W1:Y:S04]  /*6670*/  @P0 LDSM.16.M88.4 R28, [R65+UR44+0x200] ;  /* 0x0002002c411c083b */ /* 0x0004680008000200 */
[----:B------:R2:W1:Y:S02]  /*6680*/  @P0 LDSM.16.M88.4 R36, [R62+0x200] ;  /* 0x000200003e24083b */ /* 0x0004640000000200 */
.L_x_103:
[----:B------:R-:W-:Y:S05]  /*6690*/  BSYNC B1 ;  /* 0x0000000000017941 */ /* 0x000fea0003800000 */
.L_x_102:
[----:B-1----:R-:W-:Y:S04]  /*66a0*/  SHF.R.U32.HI R0, RZ, 0x15, R25 ;  /* 0x00000015ff007819 */ /* 0x002fe80000011619 */
[----:B------:R-:W-:Y:S01]  /*66b0*/  LOP3.LUT P0, RZ, R0, 0x3, R50, 0x48, !PT ;  /* 0x0000000300ff7812 */ /* 0x000fe20007804832 */
[----:B------:R-:W-:Y:S01]  /*66c0*/  @!UPT UIADD3 URZ, UPT, UPT, URZ, URZ, URZ ;  /* 0x000000fffffff290 */ /* 0x000fe2000fffe0ff */
[----:B---3--:R-:W-:Y:S11]  /*66d0*/  @P2 BRA `(.L_x_107) ;  /* 0x0000000000082947 */ /* 0x008ff60003800000 */
[----:B------:R-:W1:Y:S02]  /*66e0*/  SYNCS.PHASECHK.TRANS64.TRYWAIT P1, [R26+URZ+0xf0], R2 ;  /* 0x0000f0021a0075a7 */ /* 0x000e6400080211ff */
[----:B-1----:R-:W-:Y:S05]  /*66f0*/  @!P1 BRA `(.L_x_108) ;  /* 0x0000002c00ec9947 */ /* 0x002fea0003800000 */
.L_x_107:
[----:B------:R-:W-:Y:S05]  /*6700*/  @!P0 BRA `(.L_x_109) ;  /* 0x0000000000408947 */ /* 0x000fea0003800000 */
[----:B------:R-:W3:Y:S01]  /*6710*/  LDCU.64 UR8, c[0x4][0x70] ;  /* 0x01000e00ff0877ac */ /* 0x000ee20008000a00 */
[----:B------:R-:W-:Y:S01]  /*6720*/  MOV R3, 0x0 ;  /* 0x0000000000037802 */ /* 0x000fe20000000f00 */
[----:B------:R-:W-:Y:S02]  /*6730*/  HFMA2 R12, -RZ, RZ, 0, 5.9604644775390625e-08 ;  /* 0x00000001ff0c7431 */ /* 0x000fe400000001ff */
[----:B------:R-:W-:Y:S02]  /*6740*/  IMAD.MOV.U32 R8, RZ, RZ, 0x192 ;  /* 0x00000192ff087424 */ /* 0x000fe400078e00ff */
[----:B------:R-:W-:Y:S01]  /*6750*/  IMAD.MOV.U32 R13, RZ, RZ, RZ ;  /* 0x000000ffff0d7224 */ /* 0x000fe200078e00ff */
[----:B------:R-:W5:Y:S01]  /*6760*/  LDCU.64 UR6, c[0x4][0x78] ;  /* 0x01000f00ff0677ac */ /* 0x000f620008000a00 */
[----:B-1----:R-:W1:Y:S01]  /*6770*/  LDC.64 R2, c[0x4][R3] ;  /* 0x0100000003027b82 */ /* 0x002e620000000a00 */
[----:B------:R-:W2:Y:S01]  /*6780*/  LDCU.64 UR4, c[0x4][0x10] ;  /* 0x01000200ff0477ac */ /* 0x000ea20008000a00 */
[----:B---3--:R-:W-:Y:S01]  /*6790*/  MOV R5, UR9 ;  /* 0x0000000900057c02 */ /* 0x008fe20008000f00 */
[----:B------:R-:W-:Y:S01]  /*67a0*/  IMAD.U32 R4, RZ, RZ, UR8 ;  /* 0x00000008ff047e24 */ /* 0x000fe2000f8e00ff */
[----:B-----5:R-:W-:Y:S01]  /*67b0*/  MOV R7, UR7 ;  /* 0x0000000700077c02 */ /* 0x020fe20008000f00 */
[----:B------:R-:W-:Y:S01]  /*67c0*/  IMAD.U32 R6, RZ, RZ, UR6 ;  /* 0x00000006ff067e24 */ /* 0x000fe2000f8e00ff */
[----:B--2---:R-:W-:Y:S01]  /*67d0*/  MOV R11, UR5 ;  /* 0x00000005000b7c02 */ /* 0x004fe20008000f00 */
[----:B------:R-:W-:Y:S02]  /*67e0*/  IMAD.U32 R10, RZ, RZ, UR4 ;  /* 0x00000004ff0a7e24 */ /* 0x000fe4000f8e00ff */
[----:B------:R-:W-:Y:S07]  /*67f0*/  LEPC R20, `(.L_x_109) ;  /* 0x000000001014794e */ /* 0x000fee0000000000 */
[----:B-1--4-:R-:W-:Y:S05]  /*6800*/  CALL.ABS.NOINC R2 ;  /* 0x0000000002007343 */ /* 0x012fea0003c00000 */
.L_x_109:
[----:B------:R-:W-:Y:S01]  /*6810*/  SHF.L.U32 R3, R28, 0x10, RZ ;  /* 0x000000101c037819 */ /* 0x000fe200000006ff */
[----:B------:R-:W-:Y:S05]  /*6820*/  WARPSYNC.ALL ;  /* 0x0000000000007948 */ /* 0x000fea0003800000 */
[----:B------:R-:W-:Y:S01]  /*6830*/  R2UR UR4, R25 ;  /* 0x00000000190472ca */ /* 0x000fe200000e0000 */
[----:B------:R-:W-:Y:S01]  /*6840*/  BSSY.RECONVERGENT B0, `(.L_x_110) ;  /* 0x000004e000007945 */ /* 0x000fe20003800200 */
[C---:B------:R-:W-:Y:S02]  /*6850*/  SHF.L.U32 R20, R29.reuse, 0x10, RZ ;  /* 0x000000101d147819 */ /* 0x040fe400000006ff */
[----:B------:R-:W-:Y:S02]  /*6860*/  LOP3.LUT R21, R29, 0xffff0000, RZ, 0xc0, !PT ;  /* 0xffff00001d157812 */ /* 0x000fe400078ec0ff */
[----:B------:R-:W-:Y:S07]  /*6870*/  ISETP.NE.AND P0, PT, R60, RZ, PT ;  /* 0x000000ff3c00720c */ /* 0x000fee0003f05270 */
[----:B------:R-:W4:Y:S02]  /*6880*/  LDTM.16dp256bit.x4 R4, tmem[UR4] ;  /* 0x00000004000479ee */ /* 0x000f240008120000 */
[----:B----4-:R-:W-:Y:S01]  /*6890*/  FMUL R0, R24, R4 ;  /* 0x0000000418007220 */ /* 0x010fe20000400000 */
[----:B------:R-:W-:Y:S01]  /*68a0*/  LOP3.LUT R4, R28, 0xffff0000, RZ, 0xc0, !PT ;  /* 0xffff00001c047812 */ /* 0x000fe200078ec0ff */
[C---:B-1----:R-:W-:Y:S01]  /*68b0*/  FMUL R2, R24.reuse, R5 ;  /* 0x0000000518027220 */ /* 0x042fe20000400000 */
[C---:B------:R-:W-:Y:S01]  /*68c0*/  FMUL R7, R24.reuse, R7 ;  /* 0x0000000718077220 */ /* 0x040fe20000400000 */
[C---:B------:R-:W-:Y:S01]  /*68d0*/  FFMA R0, R27.reuse, R3, R0 ;  /* 0x000000031b007223 */ /* 0x040fe20000000000 */
[C---:B------:R-:W-:Y:S01]  /*68e0*/  FMUL R3, R24.reuse, R6 ;  /* 0x0000000618037220 */ /* 0x040fe20000400000 */
[C---:B------:R-:W-:Y:S01]  /*68f0*/  FFMA R2, R27.reuse, R4, R2 ;  /* 0x000000041b027223 */ /* 0x040fe20000000002 */
[C---:B------:R-:W-:Y:S01]  /*6900*/  FMUL R4, R24.reuse, R8 ;  /* 0x0000000818047220 */ /* 0x040fe20000400000 */
[C---:B------:R-:W-:Y:S01]  /*6910*/  FMUL R8, R24.reuse, R12 ;  /* 0x0000000c18087220 */ /* 0x040fe20000400000 */
[----:B------:R-:W-:Y:S01]  /*6920*/  FMUL R12, R24, R16 ;  /* 0x00000010180c7220 */ /* 0x000fe20000400000 */
[----:B------:R-:W-:Y:S01]  /*6930*/  SHF.L.U32 R16, R30, 0x10, RZ ;  /* 0x000000101e107819 */ /* 0x000fe200000006ff */
[C---:B------:R-:W-:Y:S01]  /*6940*/  FFMA R3, R27.reuse, R20, R3 ;  /* 0x000000141b037223 */ /* 0x040fe20000000003 */
[----:B------:R-:W-:Y:S01]  /*6950*/  F2FP.BF16.F32.PACK_AB R32, R2, R0 ;  /* 0x000000000220723e */ /* 0x000fe200000010ff */
[C---:B------:R-:W-:Y:S01]  /*6960*/  FFMA R7, R27.reuse, R21, R7 ;  /* 0x000000151b077223 */ /* 0x040fe20000000007 */
[----:B------:R-:W-:Y:S01]  /*6970*/  LOP3.LUT R0, R30, 0xffff0000, RZ, 0xc0, !PT ;  /* 0xffff00001e007812 */ /* 0x000fe200078ec0ff */
[----:B------:R-:W-:Y:S01]  /*6980*/  FFMA R4, R27, R16, R4 ;  /* 0x000000101b047223 */ /* 0x000fe20000000004 */
[C---:B------:R-:W-:Y:S01]  /*6990*/  SHF.L.U32 R2, R31.reuse, 0x10, RZ ;  /* 0x000000101f027819 */ /* 0x040fe200000006ff */
[C---:B------:R-:W-:Y:S01]  /*69a0*/  FMUL R5, R24.reuse, R9 ;  /* 0x0000000918057220 */ /* 0x040fe20000400000 */
[----:B------:R-:W-:Y:S01]  /*69b0*/  LOP3.LUT R16, R31, 0xffff0000, RZ, 0xc0, !PT ;  /* 0xffff00001f107812 */ /* 0x000fe200078ec0ff */
[----:B------:R-:W-:Y:S01]  /*69c0*/  FMUL R6, R24, R10 ;  /* 0x0000000a18067220 */ /* 0x000fe20000400000 */
[----:B------:R-:W-:Y:S01]  /*69d0*/  F2FP.BF16.F32.PACK_AB R33, R7, R3 ;  /* 0x000000030721723e */ /* 0x000fe200000010ff */
[C---:B------:R-:W-:Y:S01]  /*69e0*/  FFMA R5, R27.reuse, R0, R5 ;  /* 0x000000001b057223 */ /* 0x040fe20000000005 */
[C---:B------:R-:W-:Y:S01]  /*69f0*/  SHF.L.U32 R0, R36.reuse, 0x10, RZ ;  /* 0x0000001024007819 */ /* 0x040fe200000006ff */
[----:B------:R-:W-:Y:S01]  /*6a00*/  FFMA R6, R27, R2, R6 ;  /* 0x000000021b067223 */ /* 0x000fe20000000006 */
[----:B------:R-:W-:Y:S01]  /*6a10*/  LOP3.LUT R2, R36, 0xffff0000, RZ, 0xc0, !PT ;  /* 0xffff000024027812 */ /* 0x000fe200078ec0ff */
[C---:B------:R-:W-:Y:S01]  /*6a20*/  FMUL R11, R24.reuse, R11 ;  /* 0x0000000b180b7220 */ /* 0x040fe20000400000 */
[----:B------:R-:W-:Y:S01]  /*6a30*/  SHF.L.U32 R3, R37, 0x10, RZ ;  /* 0x0000001025037819 */ /* 0x000fe200000006ff */
[C---:B------:R-:W-:Y:S01]  /*6a40*/  FMUL R9, R24.reuse, R13 ;  /* 0x0000000d18097220 */ /* 0x040fe20000400000 */
[----:B------:R-:W-:Y:S01]  /*6a50*/  F2FP.BF16.F32.PACK_AB R34, R5, R4 ;  /* 0x000000040522723e */ /* 0x000fe200000010ff */
[C---:B------:R-:W-:Y:S01]  /*6a60*/  FMUL R10, R24.reuse, R14 ;  /* 0x0000000e180a7220 */ /* 0x040fe20000400000 */
[C---:B------:R-:W-:Y:S01]  /*6a70*/  FFMA R11, R27.reuse, R16, R11 ;  /* 0x000000101b0b7223 */ /* 0x040fe2000000000b */
[C---:B------:R-:W-:Y:S01]  /*6a80*/  FFMA R8, R27.reuse, R0, R8 ;  /* 0x000000001b087223 */ /* 0x040fe20000000008 */
[----:B------:R-:W-:Y:S01]  /*6a90*/  FFMA R9, R27, R2, R9 ;  /* 0x000000021b097223 */ /* 0x000fe20000000009 */
[----:B------:R-:W-:Y:S01]  /*6aa0*/  LOP3.LUT R0, R37, 0xffff0000, RZ, 0xc0, !PT ;  /* 0xffff000025007812 */ /* 0x000fe200078ec0ff */
[----:B------:R-:W-:Y:S01]  /*6ab0*/  FFMA R10, R27, R3, R10 ;  /* 0x000000031b0a7223 */ /* 0x000fe2000000000a */
[----:B------:R-:W-:Y:S01]  /*6ac0*/  FMUL R15, R24, R15 ;  /* 0x0000000f180f7220 */ /* 0x000fe20000400000 */
[----:B------:R-:W-:Y:S01]  /*6ad0*/  SHF.L.U32 R2, R38, 0x10, RZ ;  /* 0x0000001026027819 */ /* 0x000fe200000006ff */
[----:B------:R-:W-:Y:S01]  /*6ae0*/  FMUL R13, R24, R17 ;  /* 0x00000011180d7220 */ /* 0x000fe20000400000 */
[----:B------:R-:W-:Y:S01]  /*6af0*/  LOP3.LUT R3, R38, 0xffff0000, RZ, 0xc0, !PT ;  /* 0xffff000026037812 */ /* 0x000fe200078ec0ff */
[C---:B------:R-:W-:Y:S01]  /*6b00*/  FMUL R14, R24.reuse, R18 ;  /* 0x00000012180e7220 */ /* 0x040fe20000400000 */
[----:B------:R-:W-:Y:S01]  /*6b10*/  SHF.L.U32 R4, R39, 0x10, RZ ;  /* 0x0000001027047819 */ /* 0x000fe200000006ff */
[----:B------:R-:W-:Y:S01]  /*6b20*/  FFMA R15, R27, R0, R15 ;  /* 0x000000001b0f7223 */ /* 0x000fe2000000000f */
[----:B------:R-:W-:Y:S01]  /*6b30*/  LOP3.LUT R5, R39, 0xffff0000, RZ, 0xc0, !PT ;  /* 0xffff000027057812 */ /* 0x000fe200078ec0ff */
[----:B------:R-:W-:Y:S01]  /*6b40*/  FMUL R19, R24, R19 ;  /* 0x0000001318137220 */ /* 0x000fe20000400000 */
[C---:B------:R-:W-:Y:S01]  /*6b50*/  FFMA R12, R27.reuse, R2, R12 ;  /* 0x000000021b0c7223 */ /* 0x040fe2000000000c */
[C---:B------:R-:W-:Y:S01]  /*6b60*/  FFMA R13, R27.reuse, R3, R13 ;  /* 0x000000031b0d7223 */ /* 0x040fe2000000000d */
[C---:B------:R-:W-:Y:S01]  /*6b70*/  FFMA R14, R27.reuse, R4, R14 ;  /* 0x000000041b0e7223 */ /* 0x040fe2000000000e */
[----:B------:R-:W-:Y:S01]  /*6b80*/  FFMA R19, R27, R5, R19 ;  /* 0x000000051b137223 */ /* 0x000fe20000000013 */
[----:B------:R-:W-:Y:S02]  /*6b90*/  F2FP.BF16.F32.PACK_AB R35, R11, R6 ;  /* 0x000000060b23723e */ /* 0x000fe400000010ff */
[----:B------:R-:W-:Y:S02]  /*6ba0*/  F2FP.BF16.F32.PACK_AB R8, R9, R8 ;  /* 0x000000080908723e */ /* 0x000fe400000010ff */
[----:B------:R-:W-:Y:S01]  /*6bb0*/  F2FP.BF16.F32.PACK_AB R9, R15, R10 ;  /* 0x0000000a0f09723e */ /* 0x000fe200000010ff */
[----:B------:R1:W-:Y:S01]  /*6bc0*/  STSM.16.M88.4 [R63+0x200], R32 ;  /* 0x000200203f007844 */ /* 0x0003e20000000200 */
[----:B------:R-:W-:Y:S02]  /*6bd0*/  F2FP.BF16.F32.PACK_AB R10, R13, R12 ;  /* 0x0000000c0d0a723e */ /* 0x000fe400000010ff */
[----:B------:R-:W-:Y:S05]  /*6be0*/  F2FP.BF16.F32.PACK_AB R11, R19, R14 ;  /* 0x0000000e130b723e */ /* 0x000fea00000010ff */
[----:B------:R1:W-:Y:S01]  /*6bf0*/  STSM.16.M88.4 [R62+0x200], R8 ;  /* 0x000200083e007844 */ /* 0x0003e20000000200 */
[----:B------:R-:W-:Y:S01]  /*6c00*/  @!PT LDS RZ, [RZ] ;  /* 0x00000000fffff984 */ /* 0x000fe20000000800 */
[----:B------:R-:W-:Y:S01]  /*6c10*/  @!PT LDS RZ, [RZ] ;  /* 0x00000000fffff984 */ /* 0x000fe20000000800 */
[----:B------:R-:W-:Y:S01]  /*6c20*/  @!PT LDS RZ, [RZ] ;  /* 0x00000000fffff984 */ /* 0x000fe20000000800 */
[----:B------:R-:W-:Y:S01]  /*6c30*/  @!PT LDS RZ, [RZ] ;  /* 0x00000000fffff984 */ /* 0x000fe20000000800 */
[----:B------:R3:W-:Y:S07]  /*6c40*/  MEMBAR.ALL.CTA ;  /* 0x0000000000007992 */ /* 0x0007ee0000008000 */
[----:B---3--:R-:W3:Y:S02]  /*6c50*/  FENCE.VIEW.ASYNC.S ;  /* 0x00000000000073c6 */ /* 0x008ee40000000000 */
[----:B---3--:R-:W-:Y:S06]  /*6c60*/  BAR.SYNC.DEFER_BLOCKING 0x1, 0x80 ;  /* 0x0042000000007b1d */ /* 0x008fec0000010000 */
[----:B------:R-:W-:Y:S05]  /*6c70*/  @P0 BRA `(.L_x_111) ;  /* 0x0000000000280947 */ /* 0x000fea0003800000 */
[----:B------:R-:W-:Y:S01]  /*6c80*/  UIADD3 UR4, UPT, UPT, UR44, 0x200, URZ ;  /* 0x000002002c047890 */ /* 0x000fe2000fffe0ff */
[----:B------:R-:W-:Y:S05]  /*6c90*/  UMOV UR51, UR36 ;  /* 0x0000002400337c82 */ /* 0x000fea0008000000 */
[----:B------:R-:W-:Y:S01]  /*6ca0*/  MOV R53, UR4 ;  /* 0x0000000400357c02 */ /* 0x000fe20008000f00 */
[----:B------:R-:W-:Y:S03]  /*6cb0*/  UIADD3 UR4, UP0, UPT, UR62, 0x680, URZ ;  /* 0x000006803e047890 */ /* 0x000fe6000ff1e0ff */
[----:B------:R-:W-:Y:S01]  /*6cc0*/  R2UR UR48, R53 ;  /* 0x00000000353072ca */ /* 0x000fe200000e0000 */
[----:B------:R-:W-:Y:S11]  /*6cd0*/  UIADD3.X UR5, UPT, UPT, URZ, UR63, URZ, UP0, !UPT ;  /* 0x0000003fff057290 */ /* 0x000ff600087fe4ff */
[----:B------:R-:W-:Y:S01]  /*6ce0*/  @!UPT UIADD3 URZ, UPT, UPT, URZ, URZ, URZ ;  /* 0x000000fffffff290 */ /* 0x000fe2000fffe0ff */
[----:B------:R3:W-:Y:S01]  /*6cf0*/  UTMASTG.3D [UR48], [UR4] ;  /* 0x00000030040073b5 */ /* 0x0007e20008010000 */
[----:B------:R0:W-:Y:S01]  /*6d00*/  UTMACMDFLUSH ;  /* 0x00000000000079b7 */ /* 0x0001e20000000000 */
[----:B---3--:R-:W-:Y:S04]  /*6d10*/  DEPBAR.LE SB0, 0x1 ;  /* 0x000080400000791a */ /* 0x008fe80000000000 */
.L_x_111:
[----:B------:R-:W-:Y:S05]  /*6d20*/  BSYNC.RECONVERGENT B0 ;  /* 0x0000000000007941 */ /* 0x000fea0003800200 */
.L_x_110:
[----:B------:R-:W-:Y:S01]  /*6d30*/  BAR.SYNC.DEFER_BLOCKING 0x1, 0x80 ;  /* 0x0042000000007b1d */ /* 0x000fe20000010000 */
[----:B------:R-:W-:Y:S01]  /*6d40*/  ISETP.NE.AND P1, PT, R61, RZ, PT ;  /* 0x000000ff3d00720c */ /* 0x000fe20003f25270 */
[----:B------:R-:W-:Y:S01]  /*6d50*/  UISETP.NE.AND UP0, UPT, UR47, URZ, UPT ;  /* 0x000000ff2f00728c */ /* 0x000fe2000bf05270 */
[----:B------:R-:W-:Y:S11]  /*6d60*/  LEA R4, R64, UR44, 0x3 ;  /* 0x0000002c40047c11 */ /* 0x000ff6000f8e18ff */
[----:B------:R-:W-:Y:S01]  /*6d70*/  @P1 SHF.L.U32 R3, R58, 0x1f, RZ ;  /* 0x0000001f3a031819 */ /* 0x000fe200000006ff */
[----:B------:R-:W-:Y:S06]  /*6d80*/  BRA.U !UP0, `(.L_x_112) ;  /* 0x0000000108247547 */ /* 0x000fec000b800000 */
[----:B------:R-:W3:Y:S01]  /*6d90*/  S2R R0, SR_CgaCtaId ;  /* 0x0000000000007919 */ /* 0x000ee20000008800 */
[----:B------:R-:W-:Y:S01]  /*6da0*/  IMAD.U32 R2, RZ, RZ, UR46 ;  /* 0x0000002eff027e24 */ /* 0x000fe2000f8e00ff */
[----:B------:R-:W-:Y:S04]  /*6db0*/  UIADD3 UR4, UPT, UPT, UR46, 0x1, URZ ;  /* 0x000000012e047890 */ /* 0x000fe8000fffe0ff */
[----:B------:R-:W-:Y:S01]  /*6dc0*/  @P1 LEA R2, R2, UR44, 0x3 ;  /* 0x0000002c02021c11 */ /* 0x000fe2000f8e18ff */
[----:B------:R-:W-:Y:S04]  /*6dd0*/  UISETP.NE.AND UP0, UPT, UR4, 0x4, UPT ;  /* 0x000000040400788c */ /* 0x000fe8000bf05270 */
[----:B------:R-:W-:Y:S01]  /*6de0*/  @P1 VIADD R2, R2, 0xa0 ;  /* 0x000000a002021836 */ /* 0x000fe20000000000 */
[----:B------:R-:W-:Y:S04]  /*6df0*/  USEL UR46, UR4, URZ, UP0 ;  /* 0x000000ff042e7287 */ /* 0x000fe80008000000 */
[----:B---3--:R-:W-:Y:S04]  /*6e00*/  @P1 PRMT R0, R0, 0x654, R2 ;  /* 0x0000065400001816 */ /* 0x008fe80000000002 */
[----:B------:R3:W-:Y:S04]  /*6e10*/  @P1 SYNCS.ARRIVE.TRANS64.RED.A1T0 RZ, [R0+URZ], RZ ;  /* 0x000000ff00ff19a7 */ /* 0x0007e800081004ff */
.L_x_112:
[----:B------:R-:W4:Y:S01]  /*6e20*/  @P1 SYNCS.PHASECHK.TRANS64.TRYWAIT P0, [R4+URZ+0x80], R3 ;  /* 0x00008003040015a7 */ /* 0x000f2200080011ff */
[----:B------:R-:W-:Y:S01]  /*6e30*/  BSSY B1, `(.L_x_113) ;  /* 0x0000013000017945 */ /* 0x000fe20003800000 */
[----:B----4-:R-:W-:Y:S03]  /*6e40*/  @P1 SEL R66, RZ, 0x1, !P0 ;  /* 0x00000001ff421807 */ /* 0x010fe60004000000 */
[----:B------:R-:W-:Y:S05]  /*6e50*/  @!P1 BRA `(.L_x_114) ;  /* 0x0000000000409947 */ /* 0x000fea0003800000 */
[----:B------:R-:W-:Y:S01]  /*6e60*/  ISETP.NE.AND P1, PT, R67, RZ, PT ;  /* 0x000000ff4300720c */ /* 0x000fe20003f25270 */
[----:B------:R-:W-:Y:S01]  /*6e70*/  BSSY B0, `(.L_x_115) ;  /* 0x0000009000007945 */ /* 0x000fe20003800000 */
[----:B------:R-:W-:Y:S11]  /*6e80*/  ISETP.NE.AND P0, PT, R66, RZ, PT ;  /* 0x000000ff4200720c */ /* 0x000ff60003f05270 */
[----:B------:R-:W-:Y:S05]  /*6e90*/  @P1 IMAD R3, R64, 0x1000, R65 ;  /* 0x0000100040031824 */ /* 0x000fea00078e0241 */
[----:B------:R-:W-:Y:S05]  /*6ea0*/  @P1 IADD3 R2, PT, PT, R3, UR44, RZ ;  /* 0x0000002c03021c10 */ /* 0x000fea000fffe0ff */
[----:B------:R-:W-:Y:S01]  /*6eb0*/  @P1 IMAD.IADD R2, R59, 0x1, R2 ;  /* 0x000000013b021824 */ /* 0x000fe200078e0202 */
[----:B------:R-:W-:Y:S06]  /*6ec0*/  @P0 BRA `(.L_x_116) ;  /* 0x00000000000c0947 */ /* 0x000fec0003800000 */
[----:B---3--:R-:W-:Y:S04]  /*6ed0*/  SHF.L.U32 R0, R58, 0x1f, RZ ;  /* 0x0000001f3a007819 */ /* 0x008fe800000006ff */
[----:B------:R-:W3:Y:S02]  /*6ee0*/  SYNCS.PHASECHK.TRANS64.TRYWAIT P0, [R4+URZ+0x80], R0 ;  /* 0x00008000040075a7 */ /* 0x000ee400080011ff */
[----:B---3--:R-:W-:Y:S05]  /*6ef0*/  @!P0 BRA `(.L_x_117) ;  /* 0x0000002800008947 */ /* 0x008fea0003800000 */
.L_x_116:
[----:B------:R-:W-:Y:S05]  /*6f00*/  BSYNC B0 ;  /* 0x0000000000007941 */ /* 0x000fea0003800000 */
.L_x_115:
[----:B------:R-:W-:Y:S02]  /*6f10*/  ISETP.NE.AND P0, PT, R67, RZ, PT ;  /* 0x000000ff4300720c */ /* 0x000fe40003f05270 */
[----:B------:R-:W-:Y:S11]  /*6f20*/  IADD3 R64, PT, PT, R64, 0x1, RZ ;  /* 0x0000000140407810 */ /* 0x000ff60007ffe0ff */
[----:B------:R-:W-:Y:S05]  /*6f30*/  @P0 WARPSYNC.ALL ;  /* 0x0000000000000948 */ /* 0x000fea0003800000 */
[----:B------:R4:W1:Y:S04]  /*6f40*/  @P0 LDSM.16.M88.4 R28, [R3+UR44+0x200] ;  /* 0x0002002c031c083b */ /* 0x0008680008000200 */
[----:B------:R4:W1:Y:S02]  /*6f50*/  @P0 LDSM.16.M88.4 R36, [R2+0x200] ;  /* 0x000200000224083b */ /* 0x0008640000000200 */
.L_x_114:
[----:B------:R-:W-:Y:S05]  /*6f60*/  BSYNC B1 ;  /* 0x0000000000017941 */ /* 0x000fea0003800000 */
.L_x_113:
[----:B---3--:R-:W-:Y:S05]  /*6f70*/  VIADD R0, R25, 0x20 ;  /* 0x0000002019007836 */ /* 0x008fea0000000000 */
[----:B------:R-:W-:Y:S04]  /*6f80*/  SHF.R.U32.HI R0, RZ, 0x15, R0 ;  /* 0x00000015ff007819 */ /* 0x000fe80000011600 */
[----:B------:R-:W-:Y:S11]  /*6f90*/  LOP3.LUT P0, RZ, R0, 0x3, R50, 0x48, !PT ;  /* 0x0000000300ff7812 */ /* 0x000ff60007804832 */
[----:B------:R-:W-:Y:S02]  /*6fa0*/  @!UPT UIADD3 URZ, UPT, UPT, URZ, URZ, URZ ;  /* 0x000000fffffff290 */ /* 0x000fe4000fffe0ff */
[----:B------:R-:W-:Y:S05]  /*6fb0*/  @!P0 BRA `(.L_x_118) ;  /* 0x0000000000408947 */ /* 0x000fea0003800000 */
[----:B------:R-:W3:Y:S01]  /*6fc0*/  LDCU.64 UR8, c[0x4][0x70] ;  /* 0x01000e00ff0877ac */ /* 0x000ee20008000a00 */
[----:B----4-:R-:W-:Y:S01]  /*6fd0*/  MOV R3, 0x0 ;  /* 0x0000000000037802 */ /* 0x010fe20000000f00 */
[----:B------:R-:W-:Y:S02]  /*6fe0*/  HFMA2 R12, -RZ, RZ, 0, 5.9604644775390625e-08 ;  /* 0x00000001ff0c7431 */ /* 0x000fe400000001ff */
[----:B-1----:R-:W-:Y:S02]  /*6ff0*/  IMAD.MOV.U32 R8, RZ, RZ, 0x192 ;  /* 0x00000192ff087424 */ /* 0x002fe400078e00ff */
[----:B------:R-:W-:Y:S01]  /*7000*/  IMAD.MOV.U32 R13, RZ, RZ, RZ ;  /* 0x000000ffff0d7224 */ /* 0x000fe200078e00ff */
[----:B------:R-:W1:Y:S01]  /*7010*/  LDCU.64 UR6, c[0x4][0x78] ;  /* 0x01000f00ff0677ac */ /* 0x000e620008000a00 */
[----:B------:R-:W4:Y:S01]  /*7020*/  LDC.64 R2, c[0x4][R3] ;  /* 0x0100000003027b82 */ /* 0x000f220000000a00 */
[----:B------:R-:W5:Y:S01]  /*7030*/  LDCU.64 UR4, c[0x4][0x10] ;  /* 0x01000200ff0477ac */ /* 0x000f620008000a00 */
[----:B---3--:R-:W-:Y:S01]  /*7040*/  MOV R5, UR9 ;  /* 0x0000000900057c02 */ /* 0x008fe20008000f00 */
[----:B------:R-:W-:Y:S01]  /*7050*/  IMAD.U32 R4, RZ, RZ, UR8 ;  /* 0x00000008ff047e24 */ /* 0x000fe2000f8e00ff */
[----:B-1----:R-:W-:Y:S01]  /*7060*/  MOV R7, UR7 ;  /* 0x0000000700077c02 */ /* 0x002fe20008000f00 */
[----:B------:R-:W-:Y:S01]  /*7070*/  IMAD.U32 R6, RZ, RZ, UR6 ;  /* 0x00000006ff067e24 */ /* 0x000fe2000f8e00ff */
[----:B-----5:R-:W-:Y:S01]  /*7080*/  MOV R11, UR5 ;  /* 0x00000005000b7c02 */ /* 0x020fe20008000f00 */
[----:B------:R-:W-:Y:S02]  /*7090*/  IMAD.U32 R10, RZ, RZ, UR4 ;  /* 0x00000004ff0a7e24 */ /* 0x000fe4000f8e00ff */
[----:B------:R-:W-:Y:S07]  /*70a0*/  LEPC R20, `(.L_x_118) ;  /* 0x000000001014794e */ /* 0x000fee0000000000 */
[----:B--2-4-:R-:W-:Y:S05]  /*70b0*/  CALL.ABS.NOINC R2 ;  /* 0x0000000002007343 */ /* 0x014fea0003c00000 */
.L_x_118:
[----:B-1--4-:R-:W-:Y:S01]  /*70c0*/  SHF.L.U32 R3, R28, 0x10, RZ ;  /* 0x000000101c037819 */ /* 0x012fe200000006ff */
[----:B------:R-:W-:Y:S05]  /*70d0*/  WARPSYNC.ALL ;  /* 0x0000000000007948 */ /* 0x000fea0003800000 */
[----:B------:R-:W-:Y:S01]  /*70e0*/  R2UR UR4, R25 ;  /* 0x00000000190472ca */ /* 0x000fe200000e0000 */
[----:B------:R-:W1:Y:S01]  /*70f0*/  S2R R68, SR_CgaCtaId ;  /* 0x0000000000447919 */ /* 0x000e620000008800 */
[C---:B------:R-:W-:Y:S01]  /*7100*/  SHF.L.U32 R20, R29.reuse, 0x10, RZ ;  /* 0x000000101d147819 */ /* 0x040fe200000006ff */
[----:B------:R-:W-:Y:S01]  /*7110*/  BSSY.RECONVERGENT B0, `(.L_x_119) ;  /* 0x0000053000007945 */ /* 0x000fe20003800200 */
[----:B------:R-:W-:Y:S02]  /*7120*/  LOP3.LUT R21, R29, 0xffff0000, RZ, 0xc0, !PT ;  /* 0xffff00001d157812 */ /* 0x000fe400078ec0ff */
[----:B------:R-:W-:Y:S02]  /*7130*/  ISETP.NE.AND P6, PT, R61, RZ, PT ;  /* 0x000000ff3d00720c */ /* 0x000fe40003fc5270 */
[----:B------:R-:W-:Y:S05]  /*7140*/  ISETP.NE.AND P0, PT, R60, RZ, PT ;  /* 0x000000ff3c00720c */ /* 0x000fea0003f05270 */
[----:B------:R-:W3:Y:S02]  /*7150*/  LDTM.16dp256bit.x4 R4, tmem[UR4+0x20] ;  /* 0x00002004000479ee */ /* 0x000ee40008120000 */
[----:B---3--:R-:W-:Y:S01]  /*7160*/  FMUL R0, R24, R4 ;  /* 0x0000000418007220 */ /* 0x008fe20000400000 */
[----:B------:R-:W-:Y:S01]  /*7170*/  LOP3.LUT R4, R28, 0xffff0000, RZ, 0xc0, !PT ;  /* 0xffff00001c047812 */ /* 0x000fe200078ec0ff */
[C---:B------:R-:W-:Y:S01]  /*7180*/  FMUL R2, R24.reuse, R5 ;  /* 0x0000000518027220 */ /* 0x040fe20000400000 */
[C---:B------:R-:W-:Y:S01]  /*7190*/  FMUL R7, R24.reuse, R7 ;  /* 0x0000000718077220 */ /* 0x040fe20000400000 */
[C---:B------:R-:W-:Y:S01]  /*71a0*/  FFMA R0, R27.reuse, R3, R0 ;  /* 0x000000031b007223 */ /* 0x040fe20000000000 */
[C---:B------:R-:W-:Y:S01]  /*71b0*/  FMUL R3, R24.reuse, R6 ;  /* 0x0000000618037220 */ /* 0x040fe20000400000 */
[C---:B------:R-:W-:Y:S01]  /*71c0*/  FFMA R2, R27.reuse, R4, R2 ;  /* 0x000000041b027223 */ /* 0x040fe20000000002 */
[C---:B------:R-:W-:Y:S01]  /*71d0*/  FMUL R4, R24.reuse, R8 ;  /* 0x0000000818047220 */ /* 0x040fe20000400000 */
[----:B------:R-:W-:Y:S01]  /*71e0*/  FMUL R8, R24, R12 ;  /* 0x0000000c18087220 */ /* 0x000fe20000400000 */
[C---:B------:R-:W-:Y:S01]  /*71f0*/  FFMA R3, R27.reuse, R20, R3 ;  /* 0x000000141b037223 */ /* 0x040fe20000000003 */
[----:B------:R-:W-:Y:S01]  /*7200*/  FFMA R7, R27, R21, R7 ;  /* 0x000000151b077223 */ /* 0x000fe20000000007 */
[----:B------:R-:W-:Y:S01]  /*7210*/  F2FP.BF16.F32.PACK_AB R32, R2, R0 ;  /* 0x000000000220723e */ /* 0x000fe200000010ff */
[----:B------:R-:W-:Y:S01]  /*7220*/  FMUL R12, R24, R16 ;  /* 0x00000010180c7220 */ /* 0x000fe20000400000 */
[----:B------:R-:W-:Y:S01]  /*7230*/  SHF.L.U32 R16, R30, 0x10, RZ ;  /* 0x000000101e107819 */ /* 0x000fe200000006ff */
[----:B------:R-:W-:Y:S01]  /*7240*/  FMUL R5, R24, R9 ;  /* 0x0000000918057220 */ /* 0x000fe20000400000 */
[----:B------:R-:W-:Y:S01]  /*7250*/  LOP3.LUT R0, R30, 0xffff0000, RZ, 0xc0, !PT ;  /* 0xffff00001e007812 */ /* 0x000fe200078ec0ff */
[C---:B------:R-:W-:Y:S01]  /*7260*/  FMUL R6, R24.reuse, R10 ;  /* 0x0000000a18067220 */ /* 0x040fe20000400000 */
[----:B------:R-:W-:Y:S01]  /*7270*/  SHF.L.U32 R2, R31, 0x10, RZ ;  /* 0x000000101f027819 */ /* 0x000fe200000006ff */
[----:B------:R-:W-:Y:S01]  /*7280*/  FFMA R4, R27, R16, R4 ;  /* 0x000000101b047223 */ /* 0x000fe20000000004 */
[----:B------:R-:W-:Y:S01]  /*7290*/  F2FP.BF16.F32.PACK_AB R33, R7, R3 ;  /* 0x000000030721723e */ /* 0x000fe200000010ff */
[----:B------:R-:W-:Y:S01]  /*72a0*/  FFMA R5, R27, R0, R5 ;  /* 0x000000001b057223 */ /* 0x000fe20000000005 */
[----:B------:R-:W-:Y:S01]  /*72b0*/  LOP3.LUT R3, R31, 0xffff0000, RZ, 0xc0, !PT ;  /* 0xffff00001f037812 */ /* 0x000fe200078ec0ff */
[----:B------:R-:W-:Y:S01]  /*72c0*/  FMUL R11, R24, R11 ;  /* 0x0000000b180b7220 */ /* 0x000fe20000400000 */
[C---:B------:R-:W-:Y:S01]  /*72d0*/  SHF.L.U32 R0, R36.reuse, 0x10, RZ ;  /* 0x0000001024007819 */ /* 0x040fe200000006ff */
[C---:B------:R-:W-:Y:S01]  /*72e0*/  FFMA R6, R27.reuse, R2, R6 ;  /* 0x000000021b067223 */ /* 0x040fe20000000006 */
[----:B------:R-:W-:Y:S01]  /*72f0*/  LOP3.LUT R2, R36, 0xffff0000, RZ, 0xc0, !PT ;  /* 0xffff000024027812 */ /* 0x000fe200078ec0ff */
[----:B------:R-:W-:Y:S01]  /*7300*/  FFMA R11, R27, R3, R11 ;  /* 0x000000031b0b7223 */ /* 0x000fe2000000000b */
[----:B------:R-:W-:Y:S01]  /*7310*/  SHF.L.U32 R3, R37, 0x10, RZ ;  /* 0x0000001025037819 */ /* 0x000fe200000006ff */
[C---:B------:R-:W-:Y:S01]  /*7320*/  FMUL R9, R24.reuse, R13 ;  /* 0x0000000d18097220 */ /* 0x040fe20000400000 */
[----:B------:R-:W-:Y:S01]  /*7330*/  F2FP.BF16.F32.PACK_AB R34, R5, R4 ;  /* 0x000000040522723e */ /* 0x000fe200000010ff */
[----:B------:R-:W-:Y:S01]  /*7340*/  FMUL R10, R24, R14 ;  /* 0x0000000e180a7220 */ /* 0x000fe20000400000 */
[----:B------:R-:W-:Y:S01]  /*7350*/  SHF.L.U32 R4, R39, 0x10, RZ ;  /* 0x0000001027047819 */ /* 0x000fe200000006ff */
[----:B------:R-:W-:Y:S01]  /*7360*/  FFMA R8, R27, R0, R8 ;  /* 0x000000001b087223 */ /* 0x000fe20000000008 */
[----:B------:R-:W-:Y:S01]  /*7370*/  LOP3.LUT R0, R37, 0xffff0000, RZ, 0xc0, !PT ;  /* 0xffff000025007812 */ /* 0x000fe200078ec0ff */
[C---:B------:R-:W-:Y:S01]  /*7380*/  FFMA R9, R27.reuse, R2, R9 ;  /* 0x000000021b097223 */ /* 0x040fe20000000009 */
[C---:B------:R-:W-:Y:S01]  /*7390*/  SHF.L.U32 R2, R38.reuse, 0x10, RZ ;  /* 0x0000001026027819 */ /* 0x040fe200000006ff */
[----:B------:R-:W-:Y:S01]  /*73a0*/  FFMA R10, R27, R3, R10 ;  /* 0x000000031b0a7223 */ /* 0x000fe2000000000a */
[----:B------:R-:W-:Y:S01]  /*73b0*/  LOP3.LUT R3, R38, 0xffff0000, RZ, 0xc0, !PT ;  /* 0xffff000026037812 */ /* 0x000fe200078ec0ff */
[C---:B------:R-:W-:Y:S01]  /*73c0*/  FMUL R15, R24.reuse, R15 ;  /* 0x0000000f180f7220 */ /* 0x040fe20000400000 */
[----:B------:R-:W-:Y:S01]  /*73d0*/  LOP3.LUT R5, R39, 0xffff0000, RZ, 0xc0, !PT ;  /* 0xffff000027057812 */ /* 0x000fe200078ec0ff */
[C---:B------:R-:W-:Y:S01]  /*73e0*/  FMUL R13, R24.reuse, R17 ;  /* 0x00000011180d7220 */ /* 0x040fe20000400000 */
[----:B------:R-:W-:Y:S01]  /*73f0*/  F2FP.BF16.F32.PACK_AB R35, R11, R6 ;  /* 0x000000060b23723e */ /* 0x000fe200000010ff */
[C---:B------:R-:W-:Y:S01]  /*7400*/  FMUL R14, R24.reuse, R18 ;  /* 0x00000012180e7220 */ /* 0x040fe20000400000 */
[C---:B------:R-:W-:Y:S01]  /*7410*/  FFMA R15, R27.reuse, R0, R15 ;  /* 0x000000001b0f7223 */ /* 0x040fe2000000000f */
[----:B------:R-:W-:Y:S01]  /*7420*/  FMUL R19, R24, R19 ;  /* 0x0000001318137220 */ /* 0x000fe20000400000 */
[----:B------:R-:W-:Y:S01]  /*7430*/  FFMA R12, R27, R2, R12 ;  /* 0x000000021b0c7223 */ /* 0x000fe2000000000c */
[----:B------:R3:W-:Y:S01]  /*7440*/  STSM.16.M88.4 [R63+0x1200], R32 ;  /* 0x001200203f007844 */ /* 0x0007e20000000200 */
[----:B------:R-:W-:Y:S01]  /*7450*/  F2FP.BF16.F32.PACK_AB R8, R9, R8 ;  /* 0x000000080908723e */ /* 0x000fe200000010ff */
[----:B------:R-:W-:Y:S01]  /*7460*/  FFMA R13, R27, R3, R13 ;  /* 0x000000031b0d7223 */ /* 0x000fe2000000000d */
[----:B------:R-:W-:Y:S01]  /*7470*/  F2FP.BF16.F32.PACK_AB R9, R15, R10 ;  /* 0x0000000a0f09723e */ /* 0x000fe200000010ff */
[C---:B------:R-:W-:Y:S01]  /*7480*/  FFMA R14, R27.reuse, R4, R14 ;  /* 0x000000041b0e7223 */ /* 0x040fe2000000000e */
[----:B------:R-:W-:Y:S01]  /*7490*/  FFMA R19, R27, R5, R19 ;  /* 0x000000051b137223 */ /* 0x000fe20000000013 */
[----:B------:R-:W-:Y:S02]  /*74a0*/  MOV R0, UR46 ;  /* 0x0000002e00007c02 */ /* 0x000fe40008000f00 */
[----:B------:R-:W-:Y:S02]  /*74b0*/  F2FP.BF16.F32.PACK_AB R10, R13, R12 ;  /* 0x0000000c0d0a723e */ /* 0x000fe400000010ff */
[----:B------:R-:W-:Y:S02]  /*74c0*/  F2FP.BF16.F32.PACK_AB R11, R19, R14 ;  /* 0x0000000e130b723e */ /* 0x000fe400000010ff */
[----:B------:R-:W-:Y:S02]  /*74d0*/  @P6 LEA R0, R0, UR44, 0x3 ;  /* 0x0000002c00006c11 */ /* 0x000fe4000f8e18ff */
[----:B------:R-:W-:Y:S01]  /*74e0*/  LEA R2, R64, UR44, 0x3 ;  /* 0x0000002c40027c11 */ /* 0x000fe2000f8e18ff */
[----:B------:R3:W-:Y:S01]  /*74f0*/  STSM.16.M88.4 [R62+0x1200], R8 ;  /* 0x001200083e007844 */ /* 0x0007e20000000200 */
[----:B------:R-:W-:Y:S02]  /*7500*/  @P6 IADD3 R0, PT, PT, R0, 0xa0, RZ ;  /* 0x000000a000006810 */ /* 0x000fe40007ffe0ff */
[----:B------:R-:W-:Y:S01]  /*7510*/  @P6 SHF.L.U32 R3, R58, 0x1f, RZ ;  /* 0x0000001f3a036819 */ /* 0x000fe200000006ff */
[----:B------:R-:W-:Y:S01]  /*7520*/  @!PT LDS RZ, [RZ] ;  /* 0x00000000fffff984 */ /* 0x000fe20000000800 */
[----:B------:R-:W-:Y:S01]  /*7530*/  @!PT LDS RZ, [RZ] ;  /* 0x00000000fffff984 */ /* 0x000fe20000000800 */
[----:B------:R-:W-:Y:S01]  /*7540*/  @!PT LDS RZ, [RZ] ;  /* 0x00000000fffff984 */ /* 0x000fe20000000800 */
[----:B------:R-:W-:Y:S01]  /*7550*/  @!PT LDS RZ, [RZ] ;  /* 0x00000000fffff984 */ /* 0x000fe20000000800 */
[----:B------:R4:W-:Y:S06]  /*7560*/  MEMBAR.ALL.CTA ;  /* 0x0000000000007992 */ /* 0x0009ec0000008000 */
[----:B----4-:R-:W4:Y:S01]  /*7570*/  FENCE.VIEW.ASYNC.S ;  /* 0x00000000000073c6 */ /* 0x010f220000000000 */
[----:B-1----:R-:W-:Y:S01]  /*7580*/  @P6 PRMT R0, R68, 0x654, R0 ;  /* 0x0000065444006816 */ /* 0x002fe20000000000 */
[----:B----4-:R-:W-:Y:S06]  /*7590*/  BAR.SYNC.DEFER_BLOCKING 0x1, 0x80 ;  /* 0x0042000000007b1d */ /* 0x010fec0000010000 */
[----:B------:R-:W-:Y:S05]  /*75a0*/  @P0 BRA `(.L_x_120) ;  /* 0x0000000000240947 */ /* 0x000fea0003800000 */
[----:B------:R-:W-:Y:S02]  /*75b0*/  UIADD3 UR4, UP0, UPT, UR62, 0x680, URZ ;  /* 0x000006803e047890 */ /* 0x000fe4000ff1e0ff */
[----:B------:R-:W-:Y:S02]  /*75c0*/  UIADD3 UR9, UPT, UPT, UR49, 0x20, URZ ;  /* 0x0000002031097890 */ /* 0x000fe4000fffe0ff */
[----:B------:R-:W-:Y:S02]  /*75d0*/  UIADD3 UR8, UPT, UPT, UR44, 0x1200, URZ ;  /* 0x000012002c087890 */ /* 0x000fe4000fffe0ff */
[----:B------:R-:W-:Y:S01]  /*75e0*/  UIADD3.X UR5, UPT, UPT, URZ, UR63, URZ, UP0, !UPT ;  /* 0x0000003fff057290 */ /* 0x000fe200087fe4ff */
[----:B------:R-:W-:Y:S01]  /*75f0*/  UMOV UR10, UR50 ;  /* 0x00000032000a7c82 */ /* 0x000fe20008000000 */
[----:B------:R-:W-:Y:S07]  /*7600*/  UMOV UR11, UR36 ;  /* 0x00000024000b7c82 */ /* 0x000fee0008000000 */
[----:B------:R1:W-:Y:S01]  /*7610*/  UTMASTG.3D [UR8], [UR4] ;  /* 0x00000008040073b5 */ /* 0x0003e20008010000 */
[----:B------:R0:W-:Y:S01]  /*7620*/  UTMACMDFLUSH ;  /* 0x00000000000079b7 */ /* 0x0001e20000000000 */
[----:B-1----:R-:W-:Y:S04]  /*7630*/  DEPBAR.LE SB0, 0x1 ;  /* 0x000080400000791a */ /* 0x002fe80000000000 */
.L_x_120:
[----:B------:R-:W-:Y:S05]  /*7640*/  BSYNC.RECONVERGENT B0 ;  /* 0x0000000000007941 */ /* 0x000fea0003800200 */
.L_x_119:
[----:B------:R-:W-:Y:S01]  /*7650*/  BAR.SYNC.DEFER_BLOCKING 0x1, 0x80 ;  /* 0x0042000000007b1d */ /* 0x000fe20000010000 */
[----:B------:R-:W-:Y:S04]  /*7660*/  UIADD3 UR4, UPT, UPT, UR46, 0x1, URZ ;  /* 0x000000012e047890 */ /* 0x000fe8000fffe0ff */
[----:B------:R-:W-:Y:S04]  /*7670*/  UISETP.NE.AND UP0, UPT, UR4, 0x4, UPT ;  /* 0x000000040400788c */ /* 0x000fe8000bf05270 */
[----:B------:R-:W-:Y:S01]  /*7680*/  USEL UR45, UR4, URZ, UP0 ;  /* 0x000000ff042d7287 */ /* 0x000fe20008000000 */
[----:B------:R1:W-:Y:S01]  /*7690*/  @P6 SYNCS.ARRIVE.TRANS64.RED.A1T0 RZ, [R0+URZ], RZ ;  /* 0x000000ff00ff69a7 */ /* 0x0003e200081004ff */
[----:B------:R-:W-:Y:S01]  /*76a0*/  BSSY B1, `(.L_x_121) ;  /* 0x0000014000017945 */ /* 0x000fe20003800000 */
[----:B------:R-:W4:Y:S02]  /*76b0*/  @P6 SYNCS.PHASECHK.TRANS64.TRYWAIT P0, [R2+URZ+0x80], R3 ;  /* 0x00008003020065a7 */ /* 0x000f2400080011ff */
[----:B----4-:R-:W-:Y:S01]  /*76c0*/  @P6 SEL R66, RZ, 0x1, !P0 ;  /* 0x00000001ff426807 */ /* 0x010fe20004000000 */
[----:B-1----:R-:W-:Y:S06]  /*76d0*/  @!P6 BRA `(.L_x_122) ;  /* 0x000000000040e947 */ /* 0x002fec0003800000 */
[----:B------:R-:W-:Y:S01]  /*76e0*/  ISETP.NE.AND P1, PT, R67, RZ, PT ;  /* 0x000000ff4300720c */ /* 0x000fe20003f25270 */
[----:B------:R-:W-:Y:S01]  /*76f0*/  BSSY B0, `(.L_x_123) ;  /* 0x0000009000007945 */ /* 0x000fe20003800000 */
[----:B------:R-:W-:Y:S11]  /*7700*/  ISETP.NE.AND P0, PT, R66, RZ, PT ;  /* 0x000000ff4200720c */ /* 0x000ff60003f05270 */
[----:B------:R-:W-:Y:S05]  /*7710*/  @P1 IMAD R3, R64, 0x1000, R65 ;  /* 0x0000100040031824 */ /* 0x000fea00078e0241 */
[----:B------:R-:W-:Y:S05]  /*7720*/  @P1 IADD3 R0, PT, PT, R3, UR44, RZ ;  /* 0x0000002c03001c10 */ /* 0x000fea000fffe0ff */
[----:B------:R-:W-:Y:S01]  /*7730*/  @P1 IMAD.IADD R0, R59, 0x1, R0 ;  /* 0x000000013b001824 */ /* 0x000fe200078e0200 */
[----:B------:R-:W-:Y:S06]  /*7740*/  @P0 BRA `(.L_x_124) ;  /* 0x00000000000c0947 */ /* 0x000fec0003800000 */
[----:B------:R-:W-:Y:S04]  /*7750*/  SHF.L.U32 R4, R58, 0x1f, RZ ;  /* 0x0000001f3a047819 */ /* 0x000fe800000006ff */
[----:B------:R-:W1:Y:S02]  /*7760*/  SYNCS.PHASECHK.TRANS64.TRYWAIT P0, [R2+URZ+0x80], R4 ;  /* 0x00008004020075a7 */ /* 0x000e6400080011ff */
[----:B-1----:R-:W-:Y:S05]  /*7770*/  @!P0 BRA `(.L_x_125) ;  /* 0x0000001c00f48947 */ /* 0x002fea0003800000 */
.L_x_124:
[----:B------:R-:W-:Y:S05]  /*7780*/  BSYNC B0 ;  /* 0x0000000000007941 */ /* 0x000fea0003800000 */
.L_x_123:
[----:B------:R-:W-:Y:S02]  /*7790*/  ISETP.NE.AND P0, PT, R67, RZ, PT ;  /* 0x000000ff4300720c */ /* 0x000fe40003f05270 */
[----:B------:R-:W-:Y:S11]  /*77a0*/  IADD3 R64, PT, PT, R64, 0x1, RZ ;  /* 0x0000000140407810 */ /* 0x000ff60007ffe0ff */
[----:B------:R-:W-:Y:S05]  /*77b0*/  @P0 WARPSYNC.ALL ;  /* 0x0000000000000948 */ /* 0x000fea0003800000 */
[----:B------:R4:W1:Y:S04]  /*77c0*/  @P0 LDSM.16.M88.4 R28, [R3+UR44+0x200] ;  /* 0x0002002c031c083b */ /* 0x0008680008000200 */
[----:B------:R4:W1:Y:S02]  /*77d0*/  @P0 LDSM.16.M88.4 R36, [R0+0x200] ;  /* 0x000200000024083b */ /* 0x0008640000000200 */
.L_x_122:
[----:B------:R-:W-:Y:S05]  /*77e0*/  BSYNC B1 ;  /* 0x0000000000017941 */ /* 0x000fea0003800000 */
.L_x_121:
[----:B----4-:R-:W-:Y:S05]  /*77f0*/  VIADD R0, R25, 0x40 ;  /* 0x0000004019007836 */ /* 0x010fea0000000000 */
[----:B------:R-:W-:Y:S04]  /*7800*/  SHF.R.U32.HI R0, RZ, 0x15, R0 ;  /* 0x00000015ff007819 */ /* 0x000fe80000011600 */
[----:B------:R-:W-:Y:S11]  /*7810*/  LOP3.LUT P0, RZ, R0, 0x3, R50, 0x48, !PT ;  /* 0x0000000300ff7812 */ /* 0x000ff60007804832 */
[----:B------:R-:W-:Y:S02]  /*7820*/  @!UPT UIADD3 URZ, UPT, UPT, URZ, URZ, URZ ;  /* 0x000000fffffff290 */ /* 0x000fe4000fffe0ff */
[----:B------:R-:W-:Y:S05]  /*7830*/  @!P0 BRA `(.L_x_126) ;  /* 0x0000000000408947 */ /* 0x000fea0003800000 */
[----:B------:R-:W4:Y:S01]  /*7840*/  LDCU.64 UR8, c[0x4][0x70] ;  /* 0x01000e00ff0877ac */ /* 0x000f220008000a00 */
[----:B------:R-:W-:Y:S01]  /*7850*/  MOV R3, 0x0 ;  /* 0x0000000000037802 */ /* 0x000fe20000000f00 */
[----:B------:R-:W-:Y:S02]  /*7860*/  HFMA2 R12, -RZ, RZ, 0, 5.9604644775390625e-08 ;  /* 0x00000001ff0c7431 */ /* 0x000fe400000001ff */
[----:B---3--:R-:W-:Y:S02]  /*7870*/  IMAD.MOV.U32 R8, RZ, RZ, 0x192 ;  /* 0x00000192ff087424 */ /* 0x008fe400078e00ff */
[----:B------:R-:W-:Y:S01]  /*7880*/  IMAD.MOV.U32 R13, RZ, RZ, RZ ;  /* 0x000000ffff0d7224 */ /* 0x000fe200078e00ff */
[----:B------:R-:W3:Y:S01]  /*7890*/  LDCU.64 UR6, c[0x4][0x78] ;  /* 0x01000f00ff0677ac */ /* 0x000ee20008000a00 */
[----:B-1----:R-:W1:Y:S01]  /*78a0*/  LDC.64 R2, c[0x4][R3] ;  /* 0x0100000003027b82 */ /* 0x002e620000000a00 */
[----:B------:R-:W5:Y:S01]  /*78b0*/  LDCU.64 UR4, c[0x4][0x10] ;  /* 0x01000200ff0477ac */ /* 0x000f620008000a00 */
[----:B----4-:R-:W-:Y:S01]  /*78c0*/  MOV R5, UR9 ;  /* 0x0000000900057c02 */ /* 0x010fe20008000f00 */
[----:B------:R-:W-:Y:S01]  /*78d0*/  IMAD.U32 R4, RZ, RZ, UR8 ;  /* 0x00000008ff047e24 */ /* 0x000fe2000f8e00ff */
[----:B---3--:R-:W-:Y:S01]  /*78e0*/  MOV R7, UR7 ;  /* 0x0000000700077c02 */ /* 0x008fe20008000f00 */
[----:B------:R-:W-:Y:S01]  /*78f0*/  IMAD.U32 R6, RZ, RZ, UR6 ;  /* 0x00000006ff067e24 */ /* 0x000fe2000f8e00ff */
[----:B-----5:R-:W-:Y:S01]  /*7900*/  MOV R11, UR5 ;  /* 0x00000005000b7c02 */ /* 0x020fe20008000f00 */
[----:B------:R-:W-:Y:S02]  /*7910*/  IMAD.U32 R10, RZ, RZ, UR4 ;  /* 0x00000004ff0a7e24 */ /* 0x000fe4000f8e00ff */
[----:B------:R-:W-:Y:S07]  /*7920*/  LEPC R20, `(.L_x_126) ;  /* 0x000000001014794e */ /* 0x000fee0000000000 */
[----:B-12---:R-:W-:Y:S05]  /*7930*/  CALL.ABS.NOINC R2 ;  /* 0x0000000002007343 */ /* 0x006fea0003c00000 */
.L_x_126:
[----:B-1----:R-:W-:Y:S01]  /*7940*/  SHF.L.U32 R3, R28, 0x10, RZ ;  /* 0x000000101c037819 */ /* 0x002fe200000006ff */
[----:B------:R-:W-:Y:S05]  /*7950*/  WARPSYNC.ALL ;  /* 0x0000000000007948 */ /* 0x000fea0003800000 */
[----:B------:R-:W-:Y:S01]  /*7960*/  R2UR UR4, R25 ;  /* 0x00000000190472ca */ /* 0x000fe200000e0000 */
[----:B------:R-:W-:Y:S01]  /*7970*/  BSSY.RECONVERGENT B0, `(.L_x_127) ;  /* 0x0000054000007945 */ /* 0x000fe20003800200 */
[C---:B------:R-:W-:Y:S02]  /*7980*/  SHF.L.U32 R20, R29.reuse, 0x10, RZ ;  /* 0x000000101d147819 */ /* 0x040fe400000006ff */
[----:B------:R-:W-:Y:S02]  /*7990*/  LOP3.LUT R21, R29, 0xffff0000, RZ, 0xc0, !PT ;  /* 0xffff00001d157812 */ /* 0x000fe400078ec0ff */
[----:B------:R-:W-:Y:S02]  /*79a0*/  ISETP.NE.AND P6, PT, R61, RZ, PT ;  /* 0x000000ff3d00720c */ /* 0x000fe40003fc5270 */
[----:B------:R-:W-:Y:S05]  /*79b0*/  ISETP.NE.AND P0, PT, R60, RZ, PT ;  /* 0x000000ff3c00720c */ /* 0x000fea0003f05270 */
[----:B---3--:R-:W1:Y:S02]  /*79c0*/  LDTM.16dp256bit.x4 R4, tmem[UR4+0x40] ;  /* 0x00004004000479ee */ /* 0x008e640008120000 */
[----:B-1----:R-:W-:Y:S01]  /*79d0*/  FMUL R0, R24, R4 ;  /* 0x0000000418007220 */ /* 0x002fe20000400000 */
[----:B------:R-:W-:Y:S01]  /*79e0*/  LOP3.LUT R4, R28, 0xffff0000, RZ, 0xc0, !PT ;  /* 0xffff00001c047812 */ /* 0x000fe200078ec0ff */
[C---:B------:R-:W-:Y:S01]  /*79f0*/  FMUL R2, R24.reuse, R5 ;  /* 0x0000000518027220 */ /* 0x040fe20000400000 */
        /* <DEDUP_REMOVED lines=26> */
[----:B------:R-:W-:Y:S01]  /*7ba0*/  FMUL R10, R24, R14 ;  /* 0x0000000e180a7220 */ /* 0x000fe20000400000 */
[----:B------:R-:W-:Y:S01]  /*7bb0*/  SHF.L.U32 R4, R39, 0x10, RZ ;  /* 0x0000001027047819 */ /* 0x000fe200000006ff */
[----:B------:R-:W-:Y:S01]  /*7bc0*/  FFMA R11, R27, R16, R11 ;  /* 0x000000101b0b7223 */ /* 0x000fe2000000000b */
[----:B------:R-:W-:Y:S01]  /*7bd0*/  LOP3.LUT R5, R39, 0xffff0000, RZ, 0xc0, !PT ;  /* 0xffff000027057812 */ /* 0x000fe200078ec0ff */
[----:B------:R-:W-:Y:S01]  /*7be0*/  FFMA R8, R27, R0, R8 ;  /* 0x000000001b087223 */ /* 0x000fe20000000008 */
[----:B------:R-:W-:Y:S01]  /*7bf0*/  LOP3.LUT R0, R37, 0xffff0000, RZ, 0xc0, !PT ;  /* 0xffff000025007812 */ /* 0x000fe200078ec0ff */
[C---:B------:R-:W-:Y:S01]  /*7c00*/  FFMA R9, R27.reuse, R2, R9 ;  /* 0x000000021b097223 */ /* 0x040fe20000000009 */
[C---:B------:R-:W-:Y:S01]  /*7c10*/  SHF.L.U32 R2, R38.reuse, 0x10, RZ ;  /* 0x0000001026027819 */ /* 0x040fe200000006ff */
[----:B------:R-:W-:Y:S01]  /*7c20*/  FFMA R10, R27, R3, R10 ;  /* 0x000000031b0a7223 */ /* 0x000fe2000000000a */
[----:B------:R-:W-:Y:S01]  /*7c30*/  LOP3.LUT R3, R38, 0xffff0000, RZ, 0xc0, !PT ;  /* 0xffff000026037812 */ /* 0x000fe200078ec0ff */
[C---:B------:R-:W-:Y:S01]  /*7c40*/  FMUL R15, R24.reuse, R15 ;  /* 0x0000000f180f7220 */ /* 0x040fe20000400000 */
[----:B------:R-:W-:Y:S01]  /*7c50*/  F2FP.BF16.F32.PACK_AB R35, R11, R6 ;  /* 0x000000060b23723e */ /* 0x000fe200000010ff */
[C---:B------:R-:W-:Y:S01]  /*7c60*/  FMUL R13, R24.reuse, R17 ;  /* 0x00000011180d7220 */ /* 0x040fe20000400000 */
[C---:B------:R-:W-:Y:S01]  /*7c70*/  FMUL R14, R24.reuse, R18 ;  /* 0x00000012180e7220 */ /* 0x040fe20000400000 */
[----:B------:R-:W-:Y:S01]  /*7c80*/  FFMA R15, R27, R0, R15 ;  /* 0x000000001b0f7223 */ /* 0x000fe2000000000f */
[----:B------:R-:W-:Y:S01]  /*7c90*/  FMUL R19, R24, R19 ;  /* 0x0000001318137220 */ /* 0x000fe20000400000 */
[----:B------:R1:W-:Y:S01]  /*7ca0*/  STSM.16.M88.4 [R63+0x2200], R32 ;  /* 0x002200203f007844 */ /* 0x0003e20000000200 */
[----:B------:R-:W-:Y:S01]  /*7cb0*/  F2FP.BF16.F32.PACK_AB R8, R9, R8 ;  /* 0x000000080908723e */ /* 0x000fe200000010ff */
[----:B------:R-:W-:Y:S01]  /*7cc0*/  FFMA R12, R27, R2, R12 ;  /* 0x000000021b0c7223 */ /* 0x000fe2000000000c */
[----:B------:R-:W-:Y:S01]  /*7cd0*/  F2FP.BF16.F32.PACK_AB R9, R15, R10 ;  /* 0x0000000a0f09723e */ /* 0x000fe200000010ff */
[C---:B------:R-:W-:Y:S01]  /*7ce0*/  FFMA R13, R27.reuse, R3, R13 ;  /* 0x000000031b0d7223 */ /* 0x040fe2000000000d */
        /* <DEDUP_REMOVED lines=15> */
[----:B---3--:R-:W3:Y:S01]  /*7de0*/  FENCE.VIEW.ASYNC.S ;  /* 0x00000000000073c6 */ /* 0x008ee20000000000 */
[----:B------:R-:W-:Y:S01]  /*7df0*/  @P6 PRMT R0, R68, 0x654, R0 ;  /* 0x0000065444006816 */ /* 0x000fe20000000000 */
[----:B---3--:R-:W-:Y:S06]  /*7e00*/  BAR.SYNC.DEFER_BLOCKING 0x1, 0x80 ;  /* 0x0042000000007b1d */ /* 0x008fec0000010000 */
        /* <DEDUP_REMOVED lines=9> */
[----:B---3--:R-:W-:Y:S04]  /*7ea0*/  DEPBAR.LE SB0, 0x1 ;  /* 0x000080400000791a */ /* 0x008fe80000000000 */
.L_x_128:
[----:B------:R-:W-:Y:S05]  /*7eb0*/  BSYNC.RECONVERGENT B0 ;  /* 0x0000000000007941 */ /* 0x000fea0003800200 */
.L_x_127:
        /* <DEDUP_REMOVED lines=8> */
[----:B---3--:R-:W-:Y:S06]  /*7f40*/  @!P6 BRA `(.L_x_130) ;  /* 0x000000000040e947 */ /* 0x008fec0003800000 */
        /* <DEDUP_REMOVED lines=8> */
[----:B------:R-:W3:Y:S02]  /*7fd0*/  SYNCS.PHASECHK.TRANS64.TRYWAIT P0, [R3+URZ+0x80], R0 ;  /* 0x00008000030075a7 */ /* 0x000ee400080011ff */
[----:B---3--:R-:W-:Y:S05]  /*7fe0*/  @!P0 BRA `(.L_x_133) ;  /* 0x0000001400ec8947 */ /* 0x008fea0003800000 */
.L_x_132:
[----:B------:R-:W-:Y:S05]  /*7ff0*/  BSYNC B0 ;  /* 0x0000000000007941 */ /* 0x000fea0003800000 */
.L_x_131:
[----:B------:R-:W-:Y:S11]  /*8000*/  ISETP.NE.AND P0, PT, R67, RZ, PT ;  /* 0x000000ff4300720c */ /* 0x000ff60003f05270 */
[----:B------:R-:W-:Y:S02]  /*8010*/  @!UPT UIADD3 URZ, UPT, UPT, URZ, URZ, URZ ;  /* 0x000000fffffff290 */ /* 0x000fe4000fffe0ff */
[----:B------:R-:W-:Y:S05]  /*8020*/  @P0 WARPSYNC.ALL ;  /* 0x0000000000000948 */ /* 0x000fea0003800000 */
[----:B------:R4:W1:Y:S04]  /*8030*/  @P0 LDSM.16.M88.4 R28, [R64+UR44+0x200] ;  /* 0x0002002c401c083b */ /* 0x0008680008000200 */
[----:B------:R4:W1:Y:S02]  /*8040*/  @P0 LDSM.16.M88.4 R36, [R2+0x200] ;  /* 0x000200000224083b */ /* 0x0008640000000200 */
.L_x_130:
[----:B------:R-:W-:Y:S05]  /*8050*/  BSYNC B1 ;  /* 0x0000000000017941 */ /* 0x000fea0003800000 */
.L_x_129:
[----:B---3--:R-:W-:Y:S05]  /*8060*/  VIADD R0, R25, 0x60 ;  /* 0x0000006019007836 */ /* 0x008fea0000000000 */
[----:B------:R-:W-:Y:S04]  /*8070*/  SHF.R.U32.HI R0, RZ, 0x15, R0 ;  /* 0x00000015ff007819 */ /* 0x000fe80000011600 */
[----:B------:R-:W-:Y:S11]  /*8080*/  LOP3.LUT P0, RZ, R0, 0x3, R50, 0x48, !PT ;  /* 0x0000000300ff7812 */ /* 0x000ff60007804832 */
[----:B------:R-:W-:Y:S02]  /*8090*/  @!UPT UIADD3 URZ, UPT, UPT, URZ, URZ, URZ ;  /* 0x000000fffffff290 */ /* 0x000fe4000fffe0ff */
[----:B------:R-:W-:Y:S05]  /*80a0*/  @!P0 BRA `(.L_x_134) ;  /* 0x0000000000408947 */ /* 0x000fea0003800000 */
[----:B------:R-:W3:Y:S01]  /*80b0*/  LDCU.64 UR8, c[0x4][0x70] ;  /* 0x01000e00ff0877ac */ /* 0x000ee20008000a00 */
[----:B------:R-:W-:Y:S01]  /*80c0*/  MOV R3, 0x0 ;  /* 0x0000000000037802 */ /* 0x000fe20000000f00 */
[----:B------:R-:W-:Y:S02]  /*80d0*/  HFMA2 R12, -RZ, RZ, 0, 5.9604644775390625e-08 ;  /* 0x00000001ff0c7431 */ /* 0x000fe400000001ff */
[----:B-1----:R-:W-:Y:S02]  /*80e0*/  IMAD.MOV.U32 R8, RZ, RZ, 0x192 ;  /* 0x00000192ff087424 */ /* 0x002fe400078e00ff */
[----:B------:R-:W-:Y:S01]  /*80f0*/  IMAD.MOV.U32 R13, RZ, RZ, RZ ;  /* 0x000000ffff0d7224 */ /* 0x000fe200078e00ff */
[----:B------:R-:W1:Y:S01]  /*8100*/  LDCU.64 UR6, c[0x4][0x78] ;  /* 0x01000f00ff0677ac */ /* 0x000e620008000a00 */
[----:B----4-:R-:W4:Y:S01]  /*8110*/  LDC.64 R2, c[0x4][R3] ;  /* 0x0100000003027b82 */ /* 0x010f220000000a00 */
        /* <DEDUP_REMOVED lines=9> */
.L_x_134:
[----:B------:R-:W-:Y:S01]  /*81b0*/  ISETP.NE.AND P0, PT, R60, RZ, PT ;  /* 0x000000ff3c00720c */ /* 0x000fe20003f05270 */
[----:B------:R-:W-:Y:S05]  /*81c0*/  WARPSYNC.ALL ;  /* 0x0000000000007948 */ /* 0x000fea0003800000 */
[----:B------:R-:W-:Y:S01]  /*81d0*/  R2UR UR4, R25 ;  /* 0x00000000190472ca */ /* 0x000fe200000e0000 */
[----:B------:R-:W3:Y:S01]  /*81e0*/  S2UR UR5, SR_CgaCtaId ;  /* 0x00000000000579c3 */ /* 0x000ee20000008800 */
[C---:B-1----:R-:W-:Y:S01]  /*81f0*/  SHF.L.U32 R0, R28.reuse, 0x10, RZ ;  /* 0x000000101c007819 */ /* 0x042fe200000006ff */
[----:B------:R-:W-:Y:S01]  /*8200*/  BSSY.RECONVERGENT B0, `(.L_x_135) ;  /* 0x0000051000007945 */ /* 0x000fe20003800200 */
[----:B----4-:R-:W-:Y:S02]  /*8210*/  LOP3.LUT R2, R28, 0xffff0000, RZ, 0xc0, !PT ;  /* 0xffff00001c027812 */ /* 0x010fe400078ec0ff */
[C---:B------:R-:W-:Y:S02]  /*8220*/  SHF.L.U32 R3, R29.reuse, 0x10, RZ ;  /* 0x000000101d037819 */ /* 0x040fe400000006ff */
[----:B------:R-:W-:Y:S02]  /*8230*/  LOP3.LUT R20, R29, 0xffff0000, RZ, 0xc0, !PT ;  /* 0xffff00001d147812 */ /* 0x000fe400078ec0ff */
[C---:B------:R-:W-:Y:S02]  /*8240*/  SHF.L.U32 R21, R30.reuse, 0x10, RZ ;  /* 0x000000101e157819 */ /* 0x040fe400000006ff */
[----:B------:R-:W-:Y:S01]  /*8250*/  LOP3.LUT R25, R30, 0xffff0000, RZ, 0xc0, !PT ;  /* 0xffff00001e197812 */ /* 0x000fe200078ec0ff */
[----:B------:R-:W1:Y:S01]  /*8260*/  LDTM.16dp256bit.x4 R4, tmem[UR4+0x60] ;  /* 0x00006004000479ee */ /* 0x000e620008120000 */
[----:B------:R-:W-:Y:S01]  /*8270*/  R2UR UR4, R26 ;  /* 0x000000001a0472ca */ /* 0x000fe200000e0000 */
[----:B------:R-:W-:Y:S01]  /*8280*/  NOP ;  /* 0x0000000000007918 */ /* 0x000fe20000000000 */
[C---:B------:R-:W-:Y:S02]  /*8290*/  SHF.L.U32 R26, R31.reuse, 0x10, RZ ;  /* 0x000000101f1a7819 */ /* 0x040fe400000006ff */
[----:B------:R-:W-:Y:S02]  /*82a0*/  LOP3.LUT R28, R31, 0xffff0000, RZ, 0xc0, !PT ;  /* 0xffff00001f1c7812 */ /* 0x000fe400078ec0ff */
[C---:B------:R-:W-:Y:S02]  /*82b0*/  SHF.L.U32 R29, R36.reuse, 0x10, RZ ;  /* 0x00000010241d7819 */ /* 0x040fe400000006ff */
[----:B------:R-:W-:Y:S02]  /*82c0*/  LOP3.LUT R30, R36, 0xffff0000, RZ, 0xc0, !PT ;  /* 0xffff0000241e7812 */ /* 0x000fe400078ec0ff */
[C---:B------:R-:W-:Y:S02]  /*82d0*/  SHF.L.U32 R31, R37.reuse, 0x10, RZ ;  /* 0x00000010251f7819 */ /* 0x040fe400000006ff */
[----:B------:R-:W-:Y:S01]  /*82e0*/  LOP3.LUT R32, R37, 0xffff0000, RZ, 0xc0, !PT ;  /* 0xffff000025207812 */ /* 0x000fe200078ec0ff */
[----:B------:R-:W-:Y:S01]  /*82f0*/  UIADD3 UR4, UPT, UPT, UR4, 0x110, URZ ;  /* 0x0000011004047890 */ /* 0x000fe2000fffe0ff */
[C---:B------:R-:W-:Y:S02]  /*8300*/  SHF.L.U32 R33, R38.reuse, 0x10, RZ ;  /* 0x0000001026217819 */ /* 0x040fe400000006ff */
[----:B------:R-:W-:Y:S02]  /*8310*/  LOP3.LUT R34, R38, 0xffff0000, RZ, 0xc0, !PT ;  /* 0xffff000026227812 */ /* 0x000fe400078ec0ff */
[C---:B------:R-:W-:Y:S02]  /*8320*/  SHF.L.U32 R35, R39.reuse, 0x10, RZ ;  /* 0x0000001027237819 */ /* 0x040fe400000006ff */
[----:B------:R-:W-:Y:S01]  /*8330*/  LOP3.LUT R36, R39, 0xffff0000, RZ, 0xc0, !PT ;  /* 0xffff000027247812 */ /* 0x000fe200078ec0ff */
[C---:B-1----:R-:W-:Y:S01]  /*8340*/  FMUL R4, R24.reuse, R4 ;  /* 0x0000000418047220 */ /* 0x042fe20000400000 */
[----:B---3--:R-:W-:Y:S01]  /*8350*/  UPRMT UR4, UR5, 0x654, UR4 ;  /* 0x0000065405047896 */ /* 0x008fe20008000004 */
[C---:B------:R-:W-:Y:S01]  /*8360*/  FMUL R5, R24.reuse, R5 ;  /* 0x0000000518057220 */ /* 0x040fe20000400000 */
[C---:B------:R-:W-:Y:S01]  /*8370*/  FMUL R6, R24.reuse, R6 ;  /* 0x0000000618067220 */ /* 0x040fe20000400000 */
[C---:B------:R-:W-:Y:S01]  /*8380*/  FFMA R4, R27.reuse, R0, R4 ;  /* 0x000000001b047223 */ /* 0x040fe20000000004 */
[C---:B------:R-:W-:Y:S01]  /*8390*/  FMUL R7, R24.reuse, R7 ;  /* 0x0000000718077220 */ /* 0x040fe20000400000 */
[C---:B------:R-:W-:Y:S01]  /*83a0*/  FFMA R5, R27.reuse, R2, R5 ;  /* 0x000000021b057223 */ /* 0x040fe20000000005 */
[C---:B------:R-:W-:Y:S01]  /*83b0*/  FFMA R6, R27.reuse, R3, R6 ;  /* 0x000000031b067223 */ /* 0x040fe20000000006 */
[C---:B------:R-:W-:Y:S01]  /*83c0*/  FMUL R8, R24.reuse, R8 ;  /* 0x0000000818087220 */ /* 0x040fe20000400000 */
[----:B------:R-:W-:Y:S01]  /*83d0*/  FFMA R7, R27, R20, R7 ;  /* 0x000000141b077223 */ /* 0x000fe20000000007 */
[----:B------:R-:W-:Y:S01]  /*83e0*/  SYNCS.ARRIVE.TRANS64.RED.A1T0 RZ, [UR4], RZ ;  /* 0x000000ffffff79a7 */ /* 0x000fe20008100404 */
[----:B------:R-:W-:Y:S01]  /*83f0*/  F2FP.BF16.F32.PACK_AB R4, R5, R4 ;  /* 0x000000040504723e */ /* 0x000fe200000010ff */
[----:B------:R-:W-:Y:S01]  /*8400*/  FFMA R8, R27, R21, R8 ;  /* 0x000000151b087223 */ /* 0x000fe20000000008 */
[C---:B------:R-:W-:Y:S01]  /*8410*/  FMUL R9, R24.reuse, R9 ;  /* 0x0000000918097220 */ /* 0x040fe20000400000 */
[----:B------:R-:W-:Y:S01]  /*8420*/  F2FP.BF16.F32.PACK_AB R5, R7, R6 ;  /* 0x000000060705723e */ /* 0x000fe200000010ff */
[C---:B------:R-:W-:Y:S01]  /*8430*/  FMUL R0, R24.reuse, R10 ;  /* 0x0000000a18007220 */ /* 0x040fe20000400000 */
[C---:B------:R-:W-:Y:S01]  /*8440*/  FMUL R2, R24.reuse, R11 ;  /* 0x0000000b18027220 */ /* 0x040fe20000400000 */
[C---:B------:R-:W-:Y:S01]  /*8450*/  FMUL R3, R24.reuse, R12 ;  /* 0x0000000c18037220 */ /* 0x040fe20000400000 */
[C---:B------:R-:W-:Y:S01]  /*8460*/  FFMA R9, R27.reuse, R25, R9 ;  /* 0x000000191b097223 */ /* 0x040fe20000000009 */
[C---:B------:R-:W-:Y:S01]  /*8470*/  FMUL R10, R24.reuse, R13 ;  /* 0x0000000d180a7220 */ /* 0x040fe20000400000 */
[C---:B------:R-:W-:Y:S01]  /*8480*/  FFMA R0, R27.reuse, R26, R0 ;  /* 0x0000001a1b007223 */ /* 0x040fe20000000000 */
[C---:B------:R-:W-:Y:S01]  /*8490*/  FMUL R11, R24.reuse, R14 ;  /* 0x0000000e180b7220 */ /* 0x040fe20000400000 */
[C---:B------:R-:W-:Y:S01]  /*84a0*/  FFMA R2, R27.reuse, R28, R2 ;  /* 0x0000001c1b027223 */ /* 0x040fe20000000002 */
[C---:B------:R-:W-:Y:S01]  /*84b0*/  FMUL R15, R24.reuse, R15 ;  /* 0x0000000f180f7220 */ /* 0x040fe20000400000 */
[C---:B------:R-:W-:Y:S01]  /*84c0*/  FMUL R12, R24.reuse, R16 ;  /* 0x00000010180c7220 */ /* 0x040fe20000400000 */
[C---:B------:R-:W-:Y:S01]  /*84d0*/  FFMA R3, R27.reuse, R29, R3 ;  /* 0x0000001d1b037223 */ /* 0x040fe20000000003 */
[C---:B------:R-:W-:Y:S01]  /*84e0*/  FMUL R13, R24.reuse, R17 ;  /* 0x00000011180d7220 */ /* 0x040fe20000400000 */
[C---:B------:R-:W-:Y:S01]  /*84f0*/  FFMA R10, R27.reuse, R30, R10 ;  /* 0x0000001e1b0a7223 */ /* 0x040fe2000000000a */
[C---:B------:R-:W-:Y:S01]  /*8500*/  FMUL R14, R24.reuse, R18 ;  /* 0x00000012180e7220 */ /* 0x040fe20000400000 */
[C---:B------:R-:W-:Y:S01]  /*8510*/  FFMA R11, R27.reuse, R31, R11 ;  /* 0x0000001f1b0b7223 */ /* 0x040fe2000000000b */
[C---:B------:R-:W-:Y:S01]  /*8520*/  FFMA R15, R27.reuse, R32, R15 ;  /* 0x000000201b0f7223 */ /* 0x040fe2000000000f */
[----:B------:R-:W-:Y:S01]  /*8530*/  FMUL R19, R24, R19 ;  /* 0x0000001318137220 */ /* 0x000fe20000400000 */
[C---:B------:R-:W-:Y:S01]  /*8540*/  FFMA R12, R27.reuse, R33, R12 ;  /* 0x000000211b0c7223 */ /* 0x040fe2000000000c */
[C---:B------:R-:W-:Y:S01]  /*8550*/  FFMA R13, R27.reuse, R34, R13 ;  /* 0x000000221b0d7223 */ /* 0x040fe2000000000d */
[C---:B------:R-:W-:Y:S01]  /*8560*/  FFMA R14, R27.reuse, R35, R14 ;  /* 0x000000231b0e7223 */ /* 0x040fe2000000000e */
[----:B------:R-:W-:Y:S01]  /*8570*/  FFMA R19, R27, R36, R19 ;  /* 0x000000241b137223 */ /* 0x000fe20000000013 */
[----:B------:R-:W-:Y:S02]  /*8580*/  F2FP.BF16.F32.PACK_AB R6, R9, R8 ;  /* 0x000000080906723e */ /* 0x000fe400000010ff */
        /* <DEDUP_REMOVED lines=24> */
.L_x_136:
[----:B------:R-:W-:Y:S05]  /*8710*/  BSYNC.RECONVERGENT B0 ;  /* 0x0000000000007941 */ /* 0x000fea0003800200 */
.L_x_135:
[----:B------:R-:W-:Y:S01]  /*8720*/  BAR.SYNC.DEFER_BLOCKING 0x1, 0x80 ;  /* 0x0042000000007b1d */ /* 0x000fe20000010000 */
[----:B------:R-:W-:Y:S01]  /*8730*/  UISETP.NE.AND UP0, UPT, UR47, -0x4, UPT ;  /* 0xfffffffc2f00788c */ /* 0x000fe2000bf05270 */
[----:B------:R-:W-:Y:S08]  /*8740*/  IADD3 R22, PT, PT, R22, 0x1, RZ ;  /* 0x0000000116167810 */ /* 0x000ff00007ffe0ff */
[----:B------:R-:W-:Y:S05]  /*8750*/  BRA.U !UP0, `(.L_x_137) ;  /* 0x0000000108247547 */ /* 0x000fea000b800000 */
[----:B------:R-:W-:Y:S01]  /*8760*/  ISETP.NE.AND P0, PT, R61, RZ, PT ;  /* 0x000000ff3d00720c */ /* 0x000fe20003f05270 */
[----:B------:R-:W-:Y:S01]  /*8770*/  IMAD.U32 R0, RZ, RZ, UR46 ;  /* 0x0000002eff007e24 */ /* 0x000fe2000f8e00ff */
[----:B------:R-:W-:Y:S04]  /*8780*/  UIADD3 UR4, UPT, UPT, UR46, 0x1, URZ ;  /* 0x000000012e047890 */ /* 0x000fe8000fffe0ff */
[----:B------:R-:W-:Y:S04]  /*8790*/  UISETP.NE.AND UP0, UPT, UR4, 0x4, UPT ;  /* 0x000000040400788c */ /* 0x000fe8000bf05270 */
[----:B------:R-:W-:Y:S03]  /*87a0*/  USEL UR46, UR4, URZ, UP0 ;  /* 0x000000ff042e7287 */ /* 0x000fe60008000000 */
[----:B------:R-:W-:Y:S05]  /*87b0*/  @P0 LEA R0, R0, UR44, 0x3 ;  /* 0x0000002c00000c11 */ /* 0x000fea000f8e18ff */
[----:B------:R-:W-:Y:S05]  /*87c0*/  @P0 VIADD R0, R0, 0xa0 ;  /* 0x000000a000000836 */ /* 0x000fea0000000000 */
[----:B------:R-:W-:Y:S04]  /*87d0*/  @P0 PRMT R0, R68, 0x654, R0 ;  /* 0x0000065444000816 */ /* 0x000fe80000000000 */
[----:B------:R3:W-:Y:S03]  /*87e0*/  @P0 SYNCS.ARRIVE.TRANS64.RED.A1T0 RZ, [R0+URZ], RZ ;  /* 0x000000ff00ff09a7 */ /* 0x0007e600081004ff */
.L_x_137:
[----:B------:R-:W-:Y:S01]  /*87f0*/  R2UR UR5, R51 ;  /* 0x00000000330572ca */ /* 0x000fe200000e0000 */
[----:B------:R-:W-:Y:S01]  /*8800*/  UISETP.NE.AND UP0, UPT, UR61, URZ, UPT ;  /* 0x000000ff3d00728c */ /* 0x000fe2000bf05270 */
[----:B------:R-:W-:Y:S01]  /*8810*/  R2UR UR4, R52 ;  /* 0x00000000340472ca */ /* 0x000fe200000e0000 */
[----:B------:R-:W-:Y:S01]  /*8820*/  UIADD3 UR47, UPT, UPT, UR47, 0x4, URZ ;  /* 0x000000042f2f7890 */ /* 0x000fe2000fffe0ff */
[----:B------:R-:W-:Y:S01]  /*8830*/  ISETP.NE.AND P0, PT, R55, 0x2, PT ;  /* 0x000000023700780c */ /* 0x000fe20003f05270 */
[----:B------:R-:W-:Y:S01]  /*8840*/  UMOV UR36, UR60 ;  /* 0x0000003c00247c82 */ /* 0x000fe20008000000 */
[----:B------:R-:W-:Y:S02]  /*8850*/  ISETP.NE.AND P1, PT, R22, 0x4, PT ;  /* 0x000000041600780c */ /* 0x000fe40003f25270 */
[----:B------:R-:W-:Y:S02]  /*8860*/  SEL R2, RZ, 0x1, P0 ;  /* 0x00000001ff027807 */ /* 0x000fe40000000000 */
[----:B---3--:R-:W-:Y:S02]  /*8870*/  SEL R0, RZ, 0x1, P1 ;  /* 0x00000001ff007807 */ /* 0x008fe40000800000 */
[----:B------:R-:W-:Y:S01]  /*8880*/  LOP3.LUT R56, R56, R2, RZ, 0x3c, !PT ;  /* 0x0000000238387212 */ /* 0x000fe200078e3cff */
[----:B------:R-:W-:Y:S01]  /*8890*/  UIADD3 UR20, UPT, UPT, UR37, UR5, URZ ;  /* 0x0000000525147290 */ /* 0x000fe2000fffe0ff */
[----:B------:R-:W-:Y:S01]  /*88a0*/  LOP3.LUT R57, R57, R0, RZ, 0x3c, !PT ;  /* 0x0000000039397212 */ /* 0x000fe200078e3cff */
[----:B------:R-:W-:Y:S01]  /*88b0*/  UIADD3 UR16, UPT, UPT, UR38, UR4, URZ ;  /* 0x0000000426107290 */ /* 0x000fe2000fffe0ff */
[----:B------:R-:W-:Y:S02]  /*88c0*/  SEL R55, R55, RZ, P0 ;  /* 0x000000ff37377207 */ /* 0x000fe40000000000 */
[----:B------:R-:W-:Y:S01]  /*88d0*/  SEL R22, R22, RZ, P1 ;  /* 0x000000ff16167207 */ /* 0x000fe20000800000 */
[----:B------:R-:W-:Y:S08]  /*88e0*/  BRA.U UP0, `(.L_x_138) ;  /* 0xffffffcd00cc7547 */ /* 0x000ff0000b83ffff */
[----:B------:R-:W3:Y:S01]  /*88f0*/  LDCU.64 UR4, c[0x0][0x888] ;  /* 0x00011100ff0477ac */ /* 0x000ee20008000a00 */
[----:B------:R-:W4:Y:S01]  /*8900*/  LDCU.64 UR6, c[0x0][0x890] ;  /* 0x00011200ff0677ac */ /* 0x000f220008000a00 */
[----:B---3--:R-:W-:Y:S02]  /*8910*/  ISETP.NE.U32.AND P2, PT, RZ, UR4, PT ;  /* 0x00000004ff007c0c */ /* 0x008fe4000bf45070 */
[----:B----4-:R-:W-:Y:S02]  /*8920*/  ISETP.NE.U32.AND P1, PT, RZ, UR6, PT ;  /* 0x00000006ff007c0c */ /* 0x010fe4000bf25070 */
[----:B------:R-:W-:Y:S02]  /*8930*/  ISETP.NE.AND.EX P2, PT, RZ, UR5, PT, P2 ;  /* 0x00000005ff007c0c */ /* 0x000fe4000bf45320 */
[----:B------:R-:W-:-:S13]  /*8940*/  ISETP.NE.AND.EX P0, PT, RZ, UR7, PT, P1 ;  /* 0x00000007ff007c0c */ /* 0x000fda000bf05310 */
[----:B------:R-:W-:Y:S05]  /*8950*/  @P2 BRA P0, `(.L_x_139) ;  /* 0x00000000003c2947 */ /* 0x000fea0000000000 */
[----:B------:R-:W-:-:S13]  /*8960*/  ISETP.NE.AND.EX P1, PT, RZ, UR7, PT, P1 ;  /* 0x00000007ff007c0c */ /* 0x000fda000bf25310 */
[----:B------:R-:W-:Y:S05]  /*8970*/  @P1 BRA `(.L_x_140) ;  /* 0x00000000000c1947 */ /* 0x000fea0003800000 */
[----:B------:R-:W-:-:S13]  /*8980*/  FSETP.NEU.AND P0, PT, R27, RZ, PT ;  /* 0x000000ff1b00720b */ /* 0x000fda0003f0d000 */
[----:B------:R-:W-:Y:S05]  /*8990*/  @!P0 EXIT ;  /* 0x000000000000894d */ /* 0x000fea0003800000 */
[----:B------:R-:W-:Y:S05]  /*89a0*/  BRA `(.L_x_139) ;  /* 0x0000000000287947 */ /* 0x000fea0003800000 */
.L_x_140:
[----:B------:R-:W-:Y:S01]  /*89b0*/  ISETP.NE.AND P0, PT, R54, RZ, PT ;  /* 0x000000ff3600720c */ /* 0x000fe20003f05270 */
[----:B------:R-:W-:-:S12]  /*89c0*/  BSSY.RECONVERGENT B0, `(.L_x_139) ;  /* 0x0000008000007945 */ /* 0x000fd80003800200 */
[----:B------:R-:W-:Y:S05]  /*89d0*/  @P0 BRA `(.L_x_141) ;  /* 0x0000000000100947 */ /* 0x000fea0003800000 */
[----:B------:R-:W-:-:S04]  /*89e0*/  ISETP.NE.U32.AND P0, PT, RZ, UR4, PT ;  /* 0x00000004ff007c0c */ /* 0x000fc8000bf05070 */
[----:B------:R-:W-:-:S13]  /*89f0*/  ISETP.NE.AND.EX P0, PT, RZ, UR5, PT, P0 ;  /* 0x00000005ff007c0c */ /* 0x000fda000bf05300 */
[----:B------:R-:W-:Y:S05]  /*8a00*/  @!P0 EXIT ;  /* 0x000000000000894d */ /* 0x000fea0003800000 */
[----:B------:R-:W-:Y:S05]  /*8a10*/  BRA `(.L_x_142) ;  /* 0x0000000000087947 */ /* 0x000fea0003800000 */
.L_x_141:
[----:B------:R-:W-:-:S13]  /*8a20*/  FSETP.NEU.AND P0, PT, R27, RZ, PT ;  /* 0x000000ff1b00720b */ /* 0x000fda0003f0d000 */
[----:B------:R-:W-:Y:S05]  /*8a30*/  @!P0 EXIT ;  /* 0x000000000000894d */ /* 0x000fea0003800000 */
.L_x_142:
[----:B------:R-:W-:Y:S05]  /*8a40*/  BSYNC.RECONVERGENT B0 ;  /* 0x0000000000007941 */ /* 0x000fea0003800200 */
.L_x_139:
[----:B------:R-:W3:Y:S01]  /*8a50*/  S2UR UR7, SR_CgaCtaId ;  /* 0x00000000000779c3 */ /* 0x000ee20000008800 */
[----:B------:R-:W-:Y:S01]  /*8a60*/  ULEA UR6, UR46, UR44, 0x3 ;  /* 0x0000002c2e067291 */ /* 0x000fe2000f8e18ff */
[----:B------:R-:W-:-:S04]  /*8a70*/  DEPBAR.LE SB0, 0x0 ;  /* 0x000080000000791a */ /* 0x000fc80000000000 */
[----:B------:R-:W-:-:S04]  /*8a80*/  UIADD3 UR6, UPT, UPT, UR6, 0xa0, URZ ;  /* 0x000000a006067890 */ /* 0x000fc8000fffe0ff */
[----:B---3--:R-:W-:-:S09]  /*8a90*/  UPRMT UR6, UR7, 0x654, UR6 ;  /* 0x0000065407067896 */ /* 0x008fd20008000006 */
[----:B------:R-:W-:Y:S01]  /*8aa0*/  SYNCS.ARRIVE.TRANS64.RED.A1T0 RZ, [UR6], RZ ;  /* 0x000000ffffff79a7 */ /* 0x000fe20008100406 */
[----:B------:R-:W-:Y:S05]  /*8ab0*/  EXIT ;  /* 0x000000000000794d */ /* 0x000fea0003800000 */
.L_x_25:
[----:B-1----:R1:W3:Y:S02]  /*8ac0*/  SYNCS.PHASECHK.TRANS64.TRYWAIT P0, [R0+URZ+0x140], R2 ;  /* 0x00014002000075a7 */ /* 0x0022e400080011ff */
[----:B---3--:R-:W-:Y:S05]  /*8ad0*/  @!P0 NANOSLEEP.SYNCS 0x989680 ;  /* 0x009896800000895d */ /* 0x008fea0003900000 */
[----:B------:R-:W3:Y:S02]  /*8ae0*/  @!P0 SYNCS.PHASECHK.TRANS64 P0, [R0+URZ+0x140], R2 ;  /* 0x00014002000085a7 */ /* 0x000ee400080010ff */
[----:B---3--:R-:W-:Y:S05]  /*8af0*/  @!P0 BRA `(.L_x_25) ;  /* 0xfffffffc00f08947 */ /* 0x008fea000383ffff */
[----:B------:R-:W-:Y:S05]  /*8b00*/  BRA `(.L_x_143) ;  /* 0xffffff9000307947 */ /* 0x000fea000383ffff */
.L_x_28:
[----:B-1----:R-:W-:-:S07]  /*8b10*/  MOV R0, UR33 ;  /* 0x0000002100007c02 */ /* 0x002fce0008000f00 */
.L_x_144:
[----:B-1----:R1:W3:Y:S02]  /*8b20*/  SYNCS.PHASECHK.TRANS64.TRYWAIT P0, [R0+URZ+0x40], R3 ;  /* 0x00004003000075a7 */ /* 0x0022e400080011ff */
[----:B---3--:R-:W-:Y:S05]  /*8b30*/  @!P0 NANOSLEEP.SYNCS 0x989680 ;  /* 0x009896800000895d */ /* 0x008fea0003900000 */
[----:B------:R-:W3:Y:S02]  /*8b40*/  @!P0 SYNCS.PHASECHK.TRANS64 P0, [R0+URZ+0x40], R3 ;  /* 0x00004003000085a7 */ /* 0x000ee400080010ff */
[----:B---3--:R-:W-:Y:S05]  /*8b50*/  @!P0 BRA `(.L_x_144) ;  /* 0xfffffffc00f08947 */ /* 0x008fea000383ffff */
[----:B------:R-:W-:Y:S05]  /*8b60*/  BRA `(.L_x_27) ;  /* 0xffffff9000747947 */ /* 0x000fea000383ffff */
.L_x_35:
[----:B-1----:R-:W-:-:S07]  /*8b70*/  MOV R0, UR17 ;  /* 0x0000001100007c02 */ /* 0x002fce0008000f00 */
.L_x_145:
[----:B-1----:R1:W3:Y:S02]  /*8b80*/  SYNCS.PHASECHK.TRANS64.TRYWAIT P0, [R0+URZ+0x40], R3 ;  /* 0x00004003000075a7 */ /* 0x0022e400080011ff */
[----:B---3--:R-:W-:Y:S05]  /*8b90*/  @!P0 NANOSLEEP.SYNCS 0x989680 ;  /* 0x009896800000895d */ /* 0x008fea0003900000 */
[----:B------:R-:W3:Y:S02]  /*8ba0*/  @!P0 SYNCS.PHASECHK.TRANS64 P0, [R0+URZ+0x40], R3 ;  /* 0x00004003000085a7 */ /* 0x000ee400080010ff */
[----:B---3--:R-:W-:Y:S05]  /*8bb0*/  @!P0 BRA `(.L_x_145) ;  /* 0xfffffffc00f08947 */ /* 0x008fea000383ffff */
[----:B------:R-:W-:Y:S05]  /*8bc0*/  BRA `(.L_x_34) ;  /* 0xffffff94003c7947 */ /* 0x000fea000383ffff */
.L_x_40:
[----:B-1----:R1:W3:Y:S02]  /*8bd0*/  SYNCS.PHASECHK.TRANS64.TRYWAIT P0, [R3+URZ+0xd0], R0 ;  /* 0x0000d000030075a7 */ /* 0x0022e400080011ff */
[----:B---3--:R-:W-:Y:S05]  /*8be0*/  @!P0 NANOSLEEP.SYNCS 0x989680 ;  /* 0x009896800000895d */ /* 0x008fea0003900000 */
[----:B------:R-:W3:Y:S02]  /*8bf0*/  @!P0 SYNCS.PHASECHK.TRANS64 P0, [R3+URZ+0xd0], R0 ;  /* 0x0000d000030085a7 */ /* 0x000ee400080010ff */
[----:B---3--:R-:W-:Y:S05]  /*8c00*/  @!P0 BRA `(.L_x_40) ;  /* 0xfffffffc00f08947 */ /* 0x008fea000383ffff */
[----:B------:R-:W-:Y:S05]  /*8c10*/  BRA `(.L_x_146) ;  /* 0xffffff9400dc7947 */ /* 0x000fea000383ffff */
.L_x_44:
[----:B------:R-:W-:-:S07]  /*8c20*/  MOV R0, UR4 ;  /* 0x0000000400007c02 */ /* 0x000fce0008000f00 */
.L_x_147:
[----:B-1----:R1:W3:Y:S02]  /*8c30*/  SYNCS.PHASECHK.TRANS64.TRYWAIT P0, [R0+URZ], R2 ;  /* 0x00000002000075a7 */ /* 0x0022e400080011ff */
[----:B---3--:R-:W-:Y:S05]  /*8c40*/  @!P0 NANOSLEEP.SYNCS 0x989680 ;  /* 0x009896800000895d */ /* 0x008fea0003900000 */
[----:B------:R-:W3:Y:S02]  /*8c50*/  @!P0 SYNCS.PHASECHK.TRANS64 P0, [R0+URZ], R2 ;  /* 0x00000002000085a7 */ /* 0x000ee400080010ff */
[----:B---3--:R-:W-:Y:S05]  /*8c60*/  @!P0 BRA `(.L_x_147) ;  /* 0xfffffffc00f08947 */ /* 0x008fea000383ffff */
[----:B------:R-:W-:Y:S05]  /*8c70*/  BRA `(.L_x_148) ;  /* 0xffffff9c00887947 */ /* 0x000fea000383ffff */
.L_x_45:
[----:B------:R-:W-:-:S07]  /*8c80*/  MOV R0, UR5 ;  /* 0x0000000500007c02 */ /* 0x000fce0008000f00 */
.L_x_149:
[----:B-1----:R1:W3:Y:S02]  /*8c90*/  SYNCS.PHASECHK.TRANS64.TRYWAIT P0, [R0+URZ], R3 ;  /* 0x00000003000075a7 */ /* 0x0022e400080011ff */
[----:B---3--:R-:W-:Y:S05]  /*8ca0*/  @!P0 NANOSLEEP.SYNCS 0x989680 ;  /* 0x009896800000895d */ /* 0x008fea0003900000 */
[----:B------:R-:W3:Y:S02]  /*8cb0*/  @!P0 SYNCS.PHASECHK.TRANS64 P0, [R0+URZ], R3 ;  /* 0x00000003000085a7 */ /* 0x000ee400080010ff */
[----:B---3--:R-:W-:Y:S05]  /*8cc0*/  @!P0 BRA `(.L_x_149) ;  /* 0xfffffffc00f08947 */ /* 0x008fea000383ffff */
[----:B------:R-:W-:Y:S05]  /*8cd0*/  BRA `(.L_x_150) ;  /* 0xffffff9c00947947 */ /* 0x000fea000383ffff */
.L_x_46:
[----:B------:R-:W-:-:S07]  /*8ce0*/  MOV R0, UR5 ;  /* 0x0000000500007c02 */ /* 0x000fce0008000f00 */
.L_x_151:
[----:B-1----:R1:W3:Y:S02]  /*8cf0*/  SYNCS.PHASECHK.TRANS64.TRYWAIT P0, [R0+URZ], R3 ;  /* 0x00000003000075a7 */ /* 0x0022e400080011ff */
[----:B---3--:R-:W-:Y:S05]  /*8d00*/  @!P0 NANOSLEEP.SYNCS 0x989680 ;  /* 0x009896800000895d */ /* 0x008fea0003900000 */
[----:B------:R-:W3:Y:S02]  /*8d10*/  @!P0 SYNCS.PHASECHK.TRANS64 P0, [R0+URZ], R3 ;  /* 0x00000003000085a7 */ /* 0x000ee400080010ff */
[----:B---3--:R-:W-:Y:S05]  /*8d20*/  @!P0 BRA `(.L_x_151) ;  /* 0xfffffffc00f08947 */ /* 0x008fea000383ffff */
[----:B------:R-:W-:Y:S05]  /*8d30*/  BRA `(.L_x_152) ;  /* 0xffffff9c00a07947 */ /* 0x000fea000383ffff */
.L_x_47:
[----:B------:R-:W-:-:S07]  /*8d40*/  MOV R0, UR5 ;  /* 0x0000000500007c02 */ /* 0x000fce0008000f00 */
.L_x_153:
[----:B-1----:R1:W3:Y:S02]  /*8d50*/  SYNCS.PHASECHK.TRANS64.TRYWAIT P0, [R0+URZ], R3 ;  /* 0x00000003000075a7 */ /* 0x0022e400080011ff */
[----:B---3--:R-:W-:Y:S05]  /*8d60*/  @!P0 NANOSLEEP.SYNCS 0x989680 ;  /* 0x009896800000895d */ /* 0x008fea0003900000 */
[----:B------:R-:W3:Y:S02]  /*8d70*/  @!P0 SYNCS.PHASECHK.TRANS64 P0, [R0+URZ], R3 ;  /* 0x00000003000085a7 */ /* 0x000ee400080010ff */
[----:B---3--:R-:W-:Y:S05]  /*8d80*/  @!P0 BRA `(.L_x_153) ;  /* 0xfffffffc00f08947 */ /* 0x008fea000383ffff */
[----:B------:R-:W-:Y:S05]  /*8d90*/  BRA `(.L_x_154) ;  /* 0xffffff9c00ac7947 */ /* 0x000fea000383ffff */
.L_x_48:
[----:B------:R-:W-:-:S07]  /*8da0*/  MOV R0, UR5 ;  /* 0x0000000500007c02 */ /* 0x000fce0008000f00 */
.L_x_155:
[----:B-1----:R1:W3:Y:S02]  /*8db0*/  SYNCS.PHASECHK.TRANS64.TRYWAIT P0, [R0+URZ], R3 ;  /* 0x00000003000075a7 */ /* 0x0022e400080011ff */
[----:B---3--:R-:W-:Y:S05]  /*8dc0*/  @!P0 NANOSLEEP.SYNCS 0x989680 ;  /* 0x009896800000895d */ /* 0x008fea0003900000 */
[----:B------:R-:W3:Y:S02]  /*8dd0*/  @!P0 SYNCS.PHASECHK.TRANS64 P0, [R0+URZ], R3 ;  /* 0x00000003000085a7 */ /* 0x000ee400080010ff */
[----:B---3--:R-:W-:Y:S05]  /*8de0*/  @!P0 BRA `(.L_x_155) ;  /* 0xfffffffc00f08947 */ /* 0x008fea000383ffff */
[----:B------:R-:W-:Y:S05]  /*8df0*/  BRA `(.L_x_156) ;  /* 0xffffff9c00b87947 */ /* 0x000fea000383ffff */
.L_x_49:
[----:B------:R-:W-:-:S07]  /*8e00*/  MOV R0, UR5 ;  /* 0x0000000500007c02 */ /* 0x000fce0008000f00 */
.L_x_157:
[----:B-1----:R1:W3:Y:S02]  /*8e10*/  SYNCS.PHASECHK.TRANS64.TRYWAIT P0, [R0+URZ], R3 ;  /* 0x00000003000075a7 */ /* 0x0022e400080011ff */
[----:B---3--:R-:W-:Y:S05]  /*8e20*/  @!P0 NANOSLEEP.SYNCS 0x989680 ;  /* 0x009896800000895d */ /* 0x008fea0003900000 */
[----:B------:R-:W3:Y:S02]  /*8e30*/  @!P0 SYNCS.PHASECHK.TRANS64 P0, [R0+URZ], R3 ;  /* 0x00000003000085a7 */ /* 0x000ee400080010ff */
[----:B---3--:R-:W-:Y:S05]  /*8e40*/  @!P0 BRA `(.L_x_157) ;  /* 0xfffffffc00f08947 */ /* 0x008fea000383ffff */
[----:B------:R-:W-:Y:S05]  /*8e50*/  BRA `(.L_x_158) ;  /* 0xffffff9c00c47947 */ /* 0x000fea000383ffff */
.L_x_50:
[----:B------:R-:W-:-:S07]  /*8e60*/  MOV R0, UR5 ;  /* 0x0000000500007c02 */ /* 0x000fce0008000f00 */
.L_x_159:
[----:B-1----:R1:W3:Y:S02]  /*8e70*/  SYNCS.PHASECHK.TRANS64.TRYWAIT P0, [R0+URZ], R3 ;  /* 0x00000003000075a7 */ /* 0x0022e400080011ff */
[----:B---3--:R-:W-:Y:S05]  /*8e80*/  @!P0 NANOSLEEP.SYNCS 0x989680 ;  /* 0x009896800000895d */ /* 0x008fea0003900000 */
[----:B------:R-:W3:Y:S02]  /*8e90*/  @!P0 SYNCS.PHASECHK.TRANS64 P0, [R0+URZ], R3 ;  /* 0x00000003000085a7 */ /* 0x000ee400080010ff */
[----:B---3--:R-:W-:Y:S05]  /*8ea0*/  @!P0 BRA `(.L_x_159) ;  /* 0xfffffffc00f08947 */ /* 0x008fea000383ffff */
[----:B------:R-:W-:Y:S05]  /*8eb0*/  BRA `(.L_x_160) ;  /* 0xffffff9c00d07947 */ /* 0x000fea000383ffff */
.L_x_53:
[----:B--2---:R2:W3:Y:S02]  /*8ec0*/  SYNCS.PHASECHK.TRANS64.TRYWAIT P0, [R2+URZ+0x130], R4 ;  /* 0x00013004020075a7 */ /* 0x0044e400080011ff */
[----:B---3--:R-:W-:Y:S05]  /*8ed0*/  @!P0 NANOSLEEP.SYNCS 0x989680 ;  /* 0x009896800000895d */ /* 0x008fea0003900000 */
[----:B------:R-:W3:Y:S02]  /*8ee0*/  @!P0 SYNCS.PHASECHK.TRANS64 P0, [R2+URZ+0x130], R4 ;  /* 0x00013004020085a7 */ /* 0x000ee400080010ff */
[----:B---3--:R-:W-:Y:S05]  /*8ef0*/  @!P0 BRA `(.L_x_53) ;  /* 0xfffffffc00f08947 */ /* 0x008fea000383ffff */
[----:B------:R-:W-:Y:S05]  /*8f00*/  BRA `(.L_x_161) ;  /* 0xffffffa000347947 */ /* 0x000fea000383ffff */
.L_x_54:
[----:B------:R-:W-:-:S07]  /*8f10*/  MOV R2, UR4 ;  /* 0x0000000400027c02 */ /* 0x000fce0008000f00 */
.L_x_162:
[----:B--2---:R2:W3:Y:S02]  /*8f20*/  SYNCS.PHASECHK.TRANS64.TRYWAIT P0, [R2+URZ+0xe0], R5 ;  /* 0x0000e005020075a7 */ /* 0x0044e400080011ff */
[----:B---3--:R-:W-:Y:S05]  /*8f30*/  @!P0 NANOSLEEP.SYNCS 0x989680 ;  /* 0x009896800000895d */ /* 0x008fea0003900000 */
[----:B------:R-:W3:Y:S02]  /*8f40*/  @!P0 SYNCS.PHASECHK.TRANS64 P0, [R2+URZ+0xe0], R5 ;  /* 0x0000e005020085a7 */ /* 0x000ee400080010ff */
[----:B---3--:R-:W-:Y:S05]  /*8f50*/  @!P0 BRA `(.L_x_162) ;  /* 0xfffffffc00f08947 */ /* 0x008fea000383ffff */
[----:B------:R-:W-:Y:S05]  /*8f60*/  BRA `(.L_x_163) ;  /* 0xffffffa000447947 */ /* 0x000fea000383ffff */
.L_x_55:
[----:B--2---:R2:W3:Y:S02]  /*8f70*/  SYNCS.PHASECHK.TRANS64.TRYWAIT P1, [R2+URZ+0xd0], R4 ;  /* 0x0000d004020075a7 */ /* 0x0044e400080211ff */
[----:B---3--:R-:W-:Y:S05]  /*8f80*/  @!P1 NANOSLEEP.SYNCS 0x989680 ;  /* 0x009896800000995d */ /* 0x008fea0003900000 */
[----:B------:R-:W3:Y:S02]  /*8f90*/  @!P1 SYNCS.PHASECHK.TRANS64 P1, [R2+URZ+0xd0], R4 ;  /* 0x0000d004020095a7 */ /* 0x000ee400080210ff */
[----:B---3--:R-:W-:Y:S05]  /*8fa0*/  @!P1 BRA `(.L_x_55) ;  /* 0xfffffffc00f09947 */ /* 0x008fea000383ffff */
[----:B------:R-:W-:Y:S05]  /*8fb0*/  BRA `(.L_x_164) ;  /* 0xffffffa000747947 */ /* 0x000fea000383ffff */
.L_x_58:
[----:B------:R-:W-:-:S07]  /*8fc0*/  MOV R0, UR4 ;  /* 0x0000000400007c02 */ /* 0x000fce0008000f00 */
.L_x_165:
[----:B--2---:R2:W3:Y:S02]  /*8fd0*/  SYNCS.PHASECHK.TRANS64.TRYWAIT P0, [R0+URZ+0xe0], R2 ;  /* 0x0000e002000075a7 */ /* 0x0044e400080011ff */
[----:B---3--:R-:W-:Y:S05]  /*8fe0*/  @!P0 NANOSLEEP.SYNCS 0x989680 ;  /* 0x009896800000895d */ /* 0x008fea0003900000 */
[----:B------:R-:W3:Y:S02]  /*8ff0*/  @!P0 SYNCS.PHASECHK.TRANS64 P0, [R0+URZ+0xe0], R2 ;  /* 0x0000e002000085a7 */ /* 0x000ee400080010ff */
[----:B---3--:R-:W-:Y:S05]  /*9000*/  @!P0 BRA `(.L_x_165) ;  /* 0xfffffffc00f08947 */ /* 0x008fea000383ffff */
[----:B------:R-:W-:Y:S05]  /*9010*/  BRA `(.L_x_57) ;  /* 0xffffffa000c87947 */ /* 0x000fea000383ffff */
.L_x_65:
[----:B-1----:R1:W2:Y:S02]  /*9020*/  SYNCS.PHASECHK.TRANS64.TRYWAIT P1, [R0+URZ+0xd0], R2 ;  /* 0x0000d002000075a7 */ /* 0x0022a400080211ff */
[----:B--2---:R-:W-:Y:S05]  /*9030*/  @!P1 NANOSLEEP.SYNCS 0x989680 ;  /* 0x009896800000995d */ /* 0x004fea0003900000 */
[----:B------:R-:W2:Y:S02]  /*9040*/  @!P1 SYNCS.PHASECHK.TRANS64 P1, [R0+URZ+0xd0], R2 ;  /* 0x0000d002000095a7 */ /* 0x000ea400080210ff */
[----:B--2---:R-:W-:Y:S05]  /*9050*/  @!P1 BRA `(.L_x_65) ;  /* 0xfffffffc00f09947 */ /* 0x004fea000383ffff */
[----:B------:R-:W-:Y:S05]  /*9060*/  BRA `(.L_x_166) ;  /* 0xffffffa800407947 */ /* 0x000fea000383ffff */
.L_x_66:
[----:B------:R-:W-:-:S07]  /*9070*/  MOV R2, UR31 ;  /* 0x0000001f00027c02 */ /* 0x000fce0008000f00 */
.L_x_167:
[----:B-1----:R1:W2:Y:S02]  /*9080*/  SYNCS.PHASECHK.TRANS64.TRYWAIT P0, [R2+URZ+0x110], R0 ;  /* 0x00011000020075a7 */ /* 0x0022a400080011ff */
[----:B--2---:R-:W-:Y:S05]  /*9090*/  @!P0 NANOSLEEP.SYNCS 0x989680 ;  /* 0x009896800000895d */ /* 0x004fea0003900000 */
[----:B------:R-:W2:Y:S02]  /*90a0*/  @!P0 SYNCS.PHASECHK.TRANS64 P0, [R2+URZ+0x110], R0 ;  /* 0x00011000020085a7 */ /* 0x000ea400080010ff */
[----:B--2---:R-:W-:Y:S05]  /*90b0*/  @!P0 BRA `(.L_x_167) ;  /* 0xfffffffc00f08947 */ /* 0x004fea000383ffff */
[----:B------:R-:W-:Y:S05]  /*90c0*/  BRA `(.L_x_168) ;  /* 0xffffffa800907947 */ /* 0x000fea000383ffff */
.L_x_69:
[----:B------:R-:W-:Y:S07]  /*90d0*/  MOV R0, UR5 ;  /* 0x0000000500007c02 */ /* 0x000fee0008000f00 */
.L_x_169:
[----:B-1----:R1:W2:Y:S02]  /*90e0*/  SYNCS.PHASECHK.TRANS64.TRYWAIT P0, [R0+URZ], R2 ;  /* 0x00000002000075a7 */ /* 0x0022a400080011ff */
[----:B--2---:R-:W-:Y:S05]  /*90f0*/  @!P0 NANOSLEEP.SYNCS 0x989680 ;  /* 0x009896800000895d */ /* 0x004fea0003900000 */
[----:B------:R-:W2:Y:S02]  /*9100*/  @!P0 SYNCS.PHASECHK.TRANS64 P0, [R0+URZ], R2 ;  /* 0x00000002000085a7 */ /* 0x000ea400080010ff */
[----:B--2---:R-:W-:Y:S05]  /*9110*/  @!P0 BRA `(.L_x_169) ;  /* 0xfffffffc00f08947 */ /* 0x004fea000383ffff */
[----:B------:R-:W-:Y:S05]  /*9120*/  BRA `(.L_x_68) ;  /* 0xffffffa800ac7947 */ /* 0x000fea000383ffff */
.L_x_72:
[----:B------:R-:W-:-:S07]  /*9130*/  MOV R0, UR4 ;  /* 0x0000000400007c02 */ /* 0x000fce0008000f00 */
.L_x_170:
[----:B--2---:R2:W4:Y:S02]  /*9140*/  SYNCS.PHASECHK.TRANS64.TRYWAIT P0, [R0+URZ], R2 ;  /* 0x00000002000075a7 */ /* 0x00452400080011ff */
[----:B----4-:R-:W-:Y:S05]  /*9150*/  @!P0 NANOSLEEP.SYNCS 0x989680 ;  /* 0x009896800000895d */ /* 0x010fea0003900000 */
[----:B------:R-:W4:Y:S02]  /*9160*/  @!P0 SYNCS.PHASECHK.TRANS64 P0, [R0+URZ], R2 ;  /* 0x00000002000085a7 */ /* 0x000f2400080010ff */
[----:B----4-:R-:W-:Y:S05]  /*9170*/  @!P0 BRA `(.L_x_170) ;  /* 0xfffffffc00f08947 */ /* 0x010fea000383ffff */
[----:B------:R-:W-:Y:S05]  /*9180*/  BRA `(.L_x_171) ;  /* 0xffffffac00887947 */ /* 0x000fea000383ffff */
.L_x_73:
[----:B------:R-:W-:-:S07]  /*9190*/  MOV R0, UR5 ;  /* 0x0000000500007c02 */ /* 0x000fce0008000f00 */
.L_x_172:
[----:B-1----:R1:W2:Y:S02]  /*91a0*/  SYNCS.PHASECHK.TRANS64.TRYWAIT P0, [R0+URZ], R3 ;  /* 0x00000003000075a7 */ /* 0x0022a400080011ff */
[----:B--2---:R-:W-:Y:S05]  /*91b0*/  @!P0 NANOSLEEP.SYNCS 0x989680 ;  /* 0x009896800000895d */ /* 0x004fea0003900000 */
[----:B------:R-:W2:Y:S02]  /*91c0*/  @!P0 SYNCS.PHASECHK.TRANS64 P0, [R0+URZ], R3 ;  /* 0x00000003000085a7 */ /* 0x000ea400080010ff */
[----:B--2---:R-:W-:Y:S05]  /*91d0*/  @!P0 BRA `(.L_x_172) ;  /* 0xfffffffc00f08947 */ /* 0x004fea000383ffff */
[----:B------:R-:W-:Y:S05]  /*91e0*/  BRA `(.L_x_173) ;  /* 0xffffffac00947947 */ /* 0x000fea000383ffff */
.L_x_74:
[----:B------:R-:W-:-:S07]  /*91f0*/  MOV R0, UR5 ;  /* 0x0000000500007c02 */ /* 0x000fce0008000f00 */
.L_x_174:
[----:B-1----:R1:W2:Y:S02]  /*9200*/  SYNCS.PHASECHK.TRANS64.TRYWAIT P0, [R0+URZ], R3 ;  /* 0x00000003000075a7 */ /* 0x0022a400080011ff */
[----:B--2---:R-:W-:Y:S05]  /*9210*/  @!P0 NANOSLEEP.SYNCS 0x989680 ;  /* 0x009896800000895d */ /* 0x004fea0003900000 */
[----:B------:R-:W2:Y:S02]  /*9220*/  @!P0 SYNCS.PHASECHK.TRANS64 P0, [R0+URZ], R3 ;  /* 0x00000003000085a7 */ /* 0x000ea400080010ff */
[----:B--2---:R-:W-:Y:S05]  /*9230*/  @!P0 BRA `(.L_x_174) ;  /* 0xfffffffc00f08947 */ /* 0x004fea000383ffff */
[----:B------:R-:W-:Y:S05]  /*9240*/  BRA `(.L_x_175) ;  /* 0xffffffac00a07947 */ /* 0x000fea000383ffff */
.L_x_75:
[----:B-1----:R-:W-:-:S07]  /*9250*/  MOV R0, UR4 ;  /* 0x0000000400007c02 */ /* 0x002fce0008000f00 */
.L_x_176:
[----:B-1----:R1:W2:Y:S02]  /*9260*/  SYNCS.PHASECHK.TRANS64.TRYWAIT P0, [R0+URZ], R2 ;  /* 0x00000002000075a7 */ /* 0x0022a400080011ff */
[----:B--2---:R-:W-:Y:S05]  /*9270*/  @!P0 NANOSLEEP.SYNCS 0x989680 ;  /* 0x009896800000895d */ /* 0x004fea0003900000 */
[----:B------:R-:W2:Y:S02]  /*9280*/  @!P0 SYNCS.PHASECHK.TRANS64 P0, [R0+URZ], R2 ;  /* 0x00000002000085a7 */ /* 0x000ea400080010ff */
[----:B--2---:R-:W-:Y:S05]  /*9290*/  @!P0 BRA `(.L_x_176) ;  /* 0xfffffffc00f08947 */ /* 0x004fea000383ffff */
[----:B------:R-:W-:Y:S05]  /*92a0*/  BRA `(.L_x_177) ;  /* 0xffffffac00ac7947 */ /* 0x000fea000383ffff */
.L_x_80:
[----:B--2---:R2:W3:Y:S02]  /*92b0*/  SYNCS.PHASECHK.TRANS64.TRYWAIT P0, [R12+URZ+0xd0], R0 ;  /* 0x0000d0000c0075a7 */ /* 0x0044e400080011ff */
[----:B---3--:R-:W-:Y:S05]  /*92c0*/  @!P0 NANOSLEEP.SYNCS 0x989680 ;  /* 0x009896800000895d */ /* 0x008fea0003900000 */
[----:B------:R-:W3:Y:S02]  /*92d0*/  @!P0 SYNCS.PHASECHK.TRANS64 P0, [R12+URZ+0xd0], R0 ;  /* 0x0000d0000c0085a7 */ /* 0x000ee400080010ff */
[----:B---3--:R-:W-:Y:S05]  /*92e0*/  @!P0 BRA `(.L_x_80) ;  /* 0xfffffffc00f08947 */ /* 0x008fea000383ffff */
[----:B------:R-:W-:Y:S05]  /*92f0*/  BRA `(.L_x_178) ;  /* 0xffffffb000dc7947 */ /* 0x000fea000383ffff */
.L_x_83:
[----:B--2---:R-:W-:Y:S07]  /*9300*/  MOV R0, UR21 ;  /* 0x0000001500007c02 */ /* 0x004fee0008000f00 */
.L_x_179:
[----:B--2---:R2:W3:Y:S02]  /*9310*/  SYNCS.PHASECHK.TRANS64.TRYWAIT P2, [R0+URZ+0xc8], R6 ;  /* 0x0000c806000075a7 */ /* 0x0044e400080411ff */
[----:B---3--:R-:W-:Y:S05]  /*9320*/  @!P2 NANOSLEEP.SYNCS 0x989680 ;  /* 0x009896800000a95d */ /* 0x008fea0003900000 */
[----:B------:R-:W3:Y:S02]  /*9330*/  @!P2 SYNCS.PHASECHK.TRANS64 P2, [R0+URZ+0xc8], R6 ;  /* 0x0000c8060000a5a7 */ /* 0x000ee400080410ff */
[----:B---3--:R-:W-:Y:S05]  /*9340*/  @!P2 BRA `(.L_x_179) ;  /* 0xfffffffc00f0a947 */ /* 0x008fea000383ffff */
[----:B------:R-:W-:Y:S05]  /*9350*/  BRA `(.L_x_82) ;  /* 0xffffffb800447947 */ /* 0x000fea000383ffff */
.L_x_86:
[----:B------:R-:W-:Y:S07]  /*9360*/  MOV R0, UR21 ;  /* 0x0000001500007c02 */ /* 0x000fee0008000f00 */
.L_x_180:
[----:B--2---:R2:W3:Y:S02]  /*9370*/  SYNCS.PHASECHK.TRANS64.TRYWAIT P0, [R0+URZ+0xa0], R9 ;  /* 0x0000a009000075a7 */ /* 0x0044e400080011ff */
[----:B---3--:R-:W-:Y:S05]  /*9380*/  @!P0 NANOSLEEP.SYNCS 0x989680 ;  /* 0x009896800000895d */ /* 0x008fea0003900000 */
[----:B------:R-:W3:Y:S02]  /*9390*/  @!P0 SYNCS.PHASECHK.TRANS64 P0, [R0+URZ+0xa0], R9 ;  /* 0x0000a009000085a7 */ /* 0x000ee400080010ff */
[----:B---3--:R-:W-:Y:S05]  /*93a0*/  @!P0 BRA `(.L_x_180) ;  /* 0xfffffffc00f08947 */ /* 0x008fea000383ffff */
[----:B------:R-:W-:Y:S05]  /*93b0*/  BRA `(.L_x_181) ;  /* 0xffffffb800a07947 */ /* 0x000fea000383ffff */
.L_x_87:
[----:B------:R-:W-:Y:S07]  /*93c0*/  MOV R0, UR21 ;  /* 0x0000001500007c02 */ /* 0x000fee0008000f00 */
.L_x_182:
[----:B--2---:R2:W3:Y:S02]  /*93d0*/  SYNCS.PHASECHK.TRANS64.TRYWAIT P0, [R0+URZ+0xa8], R9 ;  /* 0x0000a809000075a7 */ /* 0x0044e400080011ff */
[----:B---3--:R-:W-:Y:S05]  /*93e0*/  @!P0 NANOSLEEP.SYNCS 0x989680 ;  /* 0x009896800000895d */ /* 0x008fea0003900000 */
[----:B------:R-:W3:Y:S02]  /*93f0*/  @!P0 SYNCS.PHASECHK.TRANS64 P0, [R0+URZ+0xa8], R9 ;  /* 0x0000a809000085a7 */ /* 0x000ee400080010ff */
[----:B---3--:R-:W-:Y:S05]  /*9400*/  @!P0 BRA `(.L_x_182) ;  /* 0xfffffffc00f08947 */ /* 0x008fea000383ffff */
[----:B------:R-:W-:Y:S05]  /*9410*/  BRA `(.L_x_183) ;  /* 0xffffffb800d87947 */ /* 0x000fea000383ffff */
.L_x_88:
[----:B------:R-:W-:Y:S07]  /*9420*/  MOV R0, UR21 ;  /* 0x0000001500007c02 */ /* 0x000fee0008000f00 */
.L_x_184:
[----:B--2---:R2:W3:Y:S02]  /*9430*/  SYNCS.PHASECHK.TRANS64.TRYWAIT P0, [R0+URZ+0xb0], R9 ;  /* 0x0000b009000075a7 */ /* 0x0044e400080011ff */
[----:B---3--:R-:W-:Y:S05]  /*9440*/  @!P0 NANOSLEEP.SYNCS 0x989680 ;  /* 0x009896800000895d */ /* 0x008fea0003900000 */
[----:B------:R-:W3:Y:S02]  /*9450*/  @!P0 SYNCS.PHASECHK.TRANS64 P0, [R0+URZ+0xb0], R9 ;  /* 0x0000b009000085a7 */ /* 0x000ee400080010ff */
[----:B---3--:R-:W-:Y:S05]  /*9460*/  @!P0 BRA `(.L_x_184) ;  /* 0xfffffffc00f08947 */ /* 0x008fea000383ffff */
[----:B------:R-:W-:Y:S05]  /*9470*/  BRA `(.L_x_185) ;  /* 0xffffffbc001c7947 */ /* 0x000fea000383ffff */
.L_x_89:
[----:B------:R-:W-:Y:S07]  /*9480*/  MOV R0, UR21 ;  /* 0x0000001500007c02 */ /* 0x000fee0008000f00 */
.L_x_186:
[----:B--2---:R2:W3:Y:S02]  /*9490*/  SYNCS.PHASECHK.TRANS64.TRYWAIT P0, [R0+URZ+0xb8], R9 ;  /* 0x0000b809000075a7 */ /* 0x0044e400080011ff */
[----:B---3--:R-:W-:Y:S05]  /*94a0*/  @!P0 NANOSLEEP.SYNCS 0x989680 ;  /* 0x009896800000895d */ /* 0x008fea0003900000 */
[----:B------:R-:W3:Y:S02]  /*94b0*/  @!P0 SYNCS.PHASECHK.TRANS64 P0, [R0+URZ+0xb8], R9 ;  /* 0x0000b809000085a7 */ /* 0x000ee400080010ff */
[----:B---3--:R-:W-:Y:S05]  /*94c0*/  @!P0 BRA `(.L_x_186) ;  /* 0xfffffffc00f08947 */ /* 0x008fea000383ffff */
[----:B------:R-:W-:Y:S05]  /*94d0*/  BRA `(.L_x_187) ;  /* 0xffffffbc005c7947 */ /* 0x000fea000383ffff */
.L_x_91:
[----:B------:R-:W-:-:S07]  /*94e0*/  MOV R0, UR21 ;  /* 0x0000001500007c02 */ /* 0x000fce0008000f00 */
.L_x_188:
[----:B---3--:R3:W4:Y:S02]  /*94f0*/  SYNCS.PHASECHK.TRANS64.TRYWAIT P0, [R0+URZ+0xa0], R2 ;  /* 0x0000a002000075a7 */ /* 0x00872400080011ff */
[----:B----4-:R-:W-:Y:S05]  /*9500*/  @!P0 NANOSLEEP.SYNCS 0x989680 ;  /* 0x009896800000895d */ /* 0x010fea0003900000 */
[----:B------:R-:W4:Y:S02]  /*9510*/  @!P0 SYNCS.PHASECHK.TRANS64 P0, [R0+URZ+0xa0], R2 ;  /* 0x0000a002000085a7 */ /* 0x000f2400080010ff */
[----:B----4-:R-:W-:Y:S05]  /*9520*/  @!P0 BRA `(.L_x_188) ;  /* 0xfffffffc00f08947 */ /* 0x010fea000383ffff */
[----:B------:R-:W-:Y:S05]  /*9530*/  BRA `(.L_x_189) ;  /* 0xffffffbc00d47947 */ /* 0x000fea000383ffff */
.L_x_92:
[----:B---3--:R-:W-:-:S07]  /*9540*/  MOV R0, UR21 ;  /* 0x0000001500007c02 */ /* 0x008fce0008000f00 */
.L_x_190:
[----:B---3--:R3:W4:Y:S02]  /*9550*/  SYNCS.PHASECHK.TRANS64.TRYWAIT P0, [R0+URZ+0xa8], R2 ;  /* 0x0000a802000075a7 */ /* 0x00872400080011ff */
[----:B----4-:R-:W-:Y:S05]  /*9560*/  @!P0 NANOSLEEP.SYNCS 0x989680 ;  /* 0x009896800000895d */ /* 0x010fea0003900000 */
[----:B------:R-:W4:Y:S02]  /*9570*/  @!P0 SYNCS.PHASECHK.TRANS64 P0, [R0+URZ+0xa8], R2 ;  /* 0x0000a802000085a7 */ /* 0x000f2400080010ff */
[----:B----4-:R-:W-:Y:S05]  /*9580*/  @!P0 BRA `(.L_x_190) ;  /* 0xfffffffc00f08947 */ /* 0x010fea000383ffff */
[----:B------:R-:W-:Y:S05]  /*9590*/  BRA `(.L_x_191) ;  /* 0xffffffbc00c47947 */ /* 0x000fea000383ffff */
.L_x_93:
[----:B---3--:R-:W-:-:S07]  /*95a0*/  MOV R0, UR21 ;  /* 0x0000001500007c02 */ /* 0x008fce0008000f00 */
.L_x_192:
[----:B---3--:R3:W4:Y:S02]  /*95b0*/  SYNCS.PHASECHK.TRANS64.TRYWAIT P0, [R0+URZ+0xb0], R2 ;  /* 0x0000b002000075a7 */ /* 0x00872400080011ff */
[----:B----4-:R-:W-:Y:S05]  /*95c0*/  @!P0 NANOSLEEP.SYNCS 0x989680 ;  /* 0x009896800000895d */ /* 0x010fea0003900000 */
[----:B------:R-:W4:Y:S02]  /*95d0*/  @!P0 SYNCS.PHASECHK.TRANS64 P0, [R0+URZ+0xb0], R2 ;  /* 0x0000b002000085a7 */ /* 0x000f2400080010ff */
[----:B----4-:R-:W-:Y:S05]  /*95e0*/  @!P0 BRA `(.L_x_192) ;  /* 0xfffffffc00f08947 */ /* 0x010fea000383ffff */
[----:B------:R-:W-:Y:S05]  /*95f0*/  BRA `(.L_x_193) ;  /* 0xffffffbc00b47947 */ /* 0x000fea000383ffff */
.L_x_95:
[----:B--2---:R2:W3:Y:S02]  /*9600*/  SYNCS.PHASECHK.TRANS64.TRYWAIT P0, [R3+URZ+0xd0], R0 ;  /* 0x0000d000030075a7 */ /* 0x0044e400080011ff */
[----:B---3--:R-:W-:Y:S05]  /*9610*/  @!P0 NANOSLEEP.SYNCS 0x989680 ;  /* 0x009896800000895d */ /* 0x008fea0003900000 */
[----:B------:R-:W3:Y:S02]  /*9620*/  @!P0 SYNCS.PHASECHK.TRANS64 P0, [R3+URZ+0xd0], R0 ;  /* 0x0000d000030085a7 */ /* 0x000ee400080010ff */
[----:B---3--:R-:W-:Y:S05]  /*9630*/  @!P0 BRA `(.L_x_95) ;  /* 0xfffffffc00f08947 */ /* 0x008fea000383ffff */
[----:B------:R-:W-:Y:S05]  /*9640*/  BRA `(.L_x_194) ;  /* 0xffffffc000887947 */ /* 0x000fea000383ffff */
.L_x_106:
[----:B-1----:R-:W-:Y:S04]  /*9650*/  MOV R0, UR44 ;  /* 0x0000002c00007c02 */ /* 0x002fe80008000f00 */
[----:B------:R1:W2:Y:S03]  /*9660*/  SYNCS.PHASECHK.TRANS64.TRYWAIT P0, [R0+URZ+0x80], R3 ;  /* 0x00008003000075a7 */ /* 0x0002a600080011ff */
[----:B--2---:R-:W-:Y:S05]  /*9670*/  @!P0 NANOSLEEP.SYNCS 0x989680 ;  /* 0x009896800000895d */ /* 0x004fea0003900000 */
[----:B------:R-:W2:Y:S02]  /*9680*/  @!P0 SYNCS.PHASECHK.TRANS64 P0, [R0+URZ+0x80], R3 ;  /* 0x00008003000085a7 */ /* 0x000ea400080010ff */
[----:B--2---:R-:W-:Y:S05]  /*9690*/  @!P0 BRA `(.L_x_106) ;  /* 0xfffffffc00ec8947 */ /* 0x004fea000383ffff */
[----:B------:R-:W-:Y:S05]  /*96a0*/  BRA `(.L_x_105) ;  /* 0xffffffcc00dc7947 */ /* 0x000fea000383ffff */
.L_x_108:
[----:B-1----:R1:W3:Y:S02]  /*96b0*/  SYNCS.PHASECHK.TRANS64.TRYWAIT P1, [R26+URZ+0xf0], R2 ;  /* 0x0000f0021a0075a7 */ /* 0x0022e400080211ff */
[----:B---3--:R-:W-:Y:S05]  /*96c0*/  @!P1 NANOSLEEP.SYNCS 0x989680 ;  /* 0x009896800000995d */ /* 0x008fea0003900000 */
[----:B------:R-:W3:Y:S02]  /*96d0*/  @!P1 SYNCS.PHASECHK.TRANS64 P1, [R26+URZ+0xf0], R2 ;  /* 0x0000f0021a0095a7 */ /* 0x000ee400080210ff */
[----:B---3--:R-:W-:Y:S05]  /*96e0*/  @!P1 BRA `(.L_x_108) ;  /* 0xfffffffc00f09947 */ /* 0x008fea000383ffff */
[----:B------:R-:W-:Y:S05]  /*96f0*/  BRA `(.L_x_107) ;  /* 0xffffffd000007947 */ /* 0x000fea000383ffff */
.L_x_117:
[----:B---3--:R3:W4:Y:S02]  /*9700*/  SYNCS.PHASECHK.TRANS64.TRYWAIT P0, [R4+URZ+0x80], R0 ;  /* 0x00008000040075a7 */ /* 0x00872400080011ff */
[----:B----4-:R-:W-:Y:S05]  /*9710*/  @!P0 NANOSLEEP.SYNCS 0x989680 ;  /* 0x009896800000895d */ /* 0x010fea0003900000 */
[----:B------:R-:W4:Y:S02]  /*9720*/  @!P0 SYNCS.PHASECHK.TRANS64 P0, [R4+URZ+0x80], R0 ;  /* 0x00008000040085a7 */ /* 0x000f2400080010ff */
[----:B----4-:R-:W-:Y:S05]  /*9730*/  @!P0 BRA `(.L_x_117) ;  /* 0xfffffffc00f08947 */ /* 0x010fea000383ffff */
[----:B------:R-:W-:Y:S05]  /*9740*/  BRA `(.L_x_116) ;  /* 0xffffffd400ec7947 */ /* 0x000fea000383ffff */
.L_x_125:
[----:B-1----:R1:W4:Y:S02]  /*9750*/  SYNCS.PHASECHK.TRANS64.TRYWAIT P0, [R2+URZ+0x80], R4 ;  /* 0x00008004020075a7 */ /* 0x00232400080011ff */
[----:B----4-:R-:W-:Y:S05]  /*9760*/  @!P0 NANOSLEEP.SYNCS 0x989680 ;  /* 0x009896800000895d */ /* 0x010fea0003900000 */
[----:B------:R-:W4:Y:S02]  /*9770*/  @!P0 SYNCS.PHASECHK.TRANS64 P0, [R2+URZ+0x80], R4 ;  /* 0x00008004020085a7 */ /* 0x000f2400080010ff */
[----:B----4-:R-:W-:Y:S05]  /*9780*/  @!P0 BRA `(.L_x_125) ;  /* 0xfffffffc00f08947 */ /* 0x010fea000383ffff */
[----:B------:R-:W-:Y:S05]  /*9790*/  BRA `(.L_x_124) ;  /* 0xffffffdc00f87947 */ /* 0x000fea000383ffff */
.L_x_133:
[----:B---3--:R3:W4:Y:S02]  /*97a0*/  SYNCS.PHASECHK.TRANS64.TRYWAIT P0, [R3+URZ+0x80], R0 ;  /* 0x00008000030075a7 */ /* 0x00872400080011ff */
[----:B----4-:R-:W-:Y:S05]  /*97b0*/  @!P0 NANOSLEEP.SYNCS 0x989680 ;  /* 0x009896800000895d */ /* 0x010fea0003900000 */
[----:B------:R-:W4:Y:S02]  /*97c0*/  @!P0 SYNCS.PHASECHK.TRANS64 P0, [R3+URZ+0x80], R0 ;  /* 0x00008000030085a7 */ /* 0x000f2400080010ff */
[----:B----4-:R-:W-:Y:S05]  /*97d0*/  @!P0 BRA `(.L_x_133) ;  /* 0xfffffffc00f08947 */ /* 0x010fea000383ffff */
[----:B------:R-:W-:Y:S05]  /*97e0*/  BRA `(.L_x_132) ;  /* 0xffffffe800007947 */ /* 0x000fea000383ffff */
        .weak           $__internal_0_$__cuda_sm10x_tcgen05_guardrail_trap_col_being_dealloced_not_returned_by_alloc
        .type           $__internal_0_$__cuda_sm10x_tcgen05_guardrail_trap_col_being_dealloced_not_returned_by_alloc,@function
        .size           $__internal_0_$__cuda_sm10x_tcgen05_guardrail_trap_col_being_dealloced_not_returned_by_alloc,($__internal_1_$__cuda_sm10x_tcgen05_guardrail_trap_phase_invalid_during_alloc - $__internal_0_$__cuda_sm10x_tcgen05_guardrail_trap_col_being_dealloced_not_returned_by_alloc)
$__internal_0_$__cuda_sm10x_tcgen05_guardrail_trap_col_being_dealloced_not_returned_by_alloc:
[----:B------:R-:W-:Y:S05]  /*97f0*/  BPT.TRAP 0x1 ;  /* 0x000000040000795c */ /* 0x000fea0000300000 */
[----:B------:R-:W-:-:S04]  /*9800*/  HFMA2 R3, -RZ, RZ, 0, 0 ;  /* 0x00000000ff037431 */ /* 0x000fc800000001ff */
[----:B------:R-:W-:Y:S05]  /*9810*/  RET.REL.NODEC R2 `(_ZN7cutlass13device_kernelINS_4gemm6kernel13GemmUniversalIN4cute5tupleIJiiiiEEENS1_10collective13CollectiveMmaINS1_35MainloopSm100TmaUmmaWarpSpecializedILi8ELi2ELi4ENS5_IJNS4_1CILi2EEENSA_ILi4EEENSA_ILi1EEEEEEEENS5_IJNSA_ILi64EEENSA_ILi128EEESG_EEENS_10bfloat16_tENS5_IJlSD_lEEESJ_SK_NS4_8TiledMMAINS4_8MMA_AtomIJNS4_20SM100_MMA_F16BF16_SSISJ_SJ_fLi64ELi128ELNS4_4UMMA5MajorE0ELSP_0ELNSO_7ScaleInE0ELSQ_0EEEEEENS4_6LayoutINS5_IJSD_SD_SD_EEENS5_IJNSA_ILi0EEESV_SV_EEEEENS5_IJNS4_10UnderscoreESY_SY_EEEEENS4_23SM90_TMA_LOAD_MULTICASTENS4_14ComposedLayoutINS4_7SwizzleILi3ELi4ELi3EEENS4_18smem_ptr_flag_bitsILi16EEENST_INS5_IJNSA_ILi8EEESG_EEENS5_IJSG_SD_EEEEEEEvNS4_8identityES11_S1B_vS1C_EENS_8epilogue10collective18CollectiveEpilogueINS1E_23Sm100TmaWarpSpecializedILi4ELi2ELi16ELb1ELb0EEEJSI_NS5_IJNST_ISG_SD_EENST_INSA_ILi32EEESD_EEEEESJ_SK_SJ_SK_NS1E_6fusion15FusionCallbacksIS1I_NS1N_17LinearCombinationISJ_fSJ_fLNS_15FloatRoundStyleE2EEESI_S1M_JEEENS4_5SM1004TMEM4LOAD26SM100_TMEM_LOAD_16dp256b4xENS4_13SM90_TMA_LOADENS12_INS13_ILi2ELi4ELi3EEES16_NST_INS5_IJS17_S1K_EEENS5_IJS1K_SD_EEEEEEENS4_17SM75_U32x4_LDSM_NENS4_14SM90_TMA_STOREES22_NS4_17SM90_U32x4_STSM_NENS4_39AutoVectorizingCopyWithAssumedAlignmentILi128EEEEEEvvEEEEvNT_6ParamsE) ;  /* 0xffffff6402f87950 */ /* 0x000fea0003c3ffff */
        .weak           $__internal_1_$__cuda_sm10x_tcgen05_guardrail_trap_phase_invalid_during_alloc
        .type           $__internal_1_$__cuda_sm10x_tcgen05_guardrail_trap_phase_invalid_during_alloc,@function
        .size           $__internal_1_$__cuda_sm10x_tcgen05_guardrail_trap_phase_invalid_during_alloc,($__internal_2_$__cuda_sm10x_tcgen05_guardrail_trap_unallocated_columns_being_dealloced - $__internal_1_$__cuda_sm10x_tcgen05_guardrail_trap_phase_invalid_during_alloc)
$__internal_1_$__cuda_sm10x_tcgen05_guardrail_trap_phase_invalid_during_alloc:
[----:B------:R-:W-:Y:S05]  /*9820*/  BPT.TRAP 0x1 ;  /* 0x000000040000795c */ /* 0x000fea0000300000 */
[----:B------:R-:W-:-:S04]  /*9830*/  MOV R5, 0x0 ;  /* 0x0000000000057802 */ /* 0x000fc80000000f00 */
[----:B------:R-:W-:Y:S05]  /*9840*/  RET.REL.NODEC R4 `(_ZN7cutlass13device_kernelINS_4gemm6kernel13GemmUniversalIN4cute5tupleIJiiiiEEENS1_10collective13CollectiveMmaINS1_35MainloopSm100TmaUmmaWarpSpecializedILi8ELi2ELi4ENS5_IJNS4_1CILi2EEENSA_ILi4EEENSA_ILi1EEEEEEEENS5_IJNSA_ILi64EEENSA_ILi128EEESG_EEENS_10bfloat16_tENS5_IJlSD_lEEESJ_SK_NS4_8TiledMMAINS4_8MMA_AtomIJNS4_20SM100_MMA_F16BF16_SSISJ_SJ_fLi64ELi128ELNS4_4UMMA5MajorE0ELSP_0ELNSO_7ScaleInE0ELSQ_0EEEEEENS4_6LayoutINS5_IJSD_SD_SD_EEENS5_IJNSA_ILi0EEESV_SV_EEEEENS5_IJNS4_10UnderscoreESY_SY_EEEEENS4_23SM90_TMA_LOAD_MULTICASTENS4_14ComposedLayoutINS4_7SwizzleILi3ELi4ELi3EEENS4_18smem_ptr_flag_bitsILi16EEENST_INS5_IJNSA_ILi8EEESG_EEENS5_IJSG_SD_EEEEEEEvNS4_8identityES11_S1B_vS1C_EENS_8epilogue10collective18CollectiveEpilogueINS1E_23Sm100TmaWarpSpecializedILi4ELi2ELi16ELb1ELb0EEEJSI_NS5_IJNST_ISG_SD_EENST_INSA_ILi32EEESD_EEEEESJ_SK_SJ_SK_NS1E_6fusion15FusionCallbacksIS1I_NS1N_17LinearCombinationISJ_fSJ_fLNS_15FloatRoundStyleE2EEESI_S1M_JEEENS4_5SM1004TMEM4LOAD26SM100_TMEM_LOAD_16dp256b4xENS4_13SM90_TMA_LOADENS12_INS13_ILi2ELi4ELi3EEES16_NST_INS5_IJS17_S1K_EEENS5_IJS1K_SD_EEEEEEENS4_17SM75_U32x4_LDSM_NENS4_14SM90_TMA_STOREES22_NS4_17SM90_U32x4_STSM_NENS4_39AutoVectorizingCopyWithAssumedAlignmentILi128EEEEEEvvEEEEvNT_6ParamsE) ;  /* 0xffffff6404ec7950 */ /* 0x000fea0003c3ffff */
        .weak           $__internal_2_$__cuda_sm10x_tcgen05_guardrail_trap_unallocated_columns_being_dealloced
        .type           $__internal_2_$__cuda_sm10x_tcgen05_guardrail_trap_unallocated_columns_being_dealloced,@function
        .size           $__internal_2_$__cuda_sm10x_tcgen05_guardrail_trap_unallocated_columns_being_dealloced,(.L_x_196 - $__internal_2_$__cuda_sm10x_tcgen05_guardrail_trap_unallocated_columns_being_dealloced)
$__internal_2_$__cuda_sm10x_tcgen05_guardrail_trap_unallocated_columns_being_dealloced:
[----:B------:R-:W-:Y:S05]  /*9850*/  BPT.TRAP 0x1 ;  /* 0x000000040000795c */ /* 0x000fea0000300000 */
[----:B------:R-:W-:-:S04]  /*9860*/  HFMA2 R3, -RZ, RZ, 0, 0 ;  /* 0x00000000ff037431 */ /* 0x000fc800000001ff */
[----:B------:R-:W-:Y:S05]  /*9870*/  RET.REL.NODEC R2 `(_ZN7cutlass13device_kernelINS_4gemm6kernel13GemmUniversalIN4cute5tupleIJiiiiEEENS1_10collective13CollectiveMmaINS1_35MainloopSm100TmaUmmaWarpSpecializedILi8ELi2ELi4ENS5_IJNS4_1CILi2EEENSA_ILi4EEENSA_ILi1EEEEEEEENS5_IJNSA_ILi64EEENSA_ILi128EEESG_EEENS_10bfloat16_tENS5_IJlSD_lEEESJ_SK_NS4_8TiledMMAINS4_8MMA_AtomIJNS4_20SM100_MMA_F16BF16_SSISJ_SJ_fLi64ELi128ELNS4_4UMMA5MajorE0ELSP_0ELNSO_7ScaleInE0ELSQ_0EEEEEENS4_6LayoutINS5_IJSD_SD_SD_EEENS5_IJNSA_ILi0EEESV_SV_EEEEENS5_IJNS4_10UnderscoreESY_SY_EEEEENS4_23SM90_TMA_LOAD_MULTICASTENS4_14ComposedLayoutINS4_7SwizzleILi3ELi4ELi3EEENS4_18smem_ptr_flag_bitsILi16EEENST_INS5_IJNSA_ILi8EEESG_EEENS5_IJSG_SD_EEEEEEEvNS4_8identityES11_S1B_vS1C_EENS_8epilogue10collective18CollectiveEpilogueINS1E_23Sm100TmaWarpSpecializedILi4ELi2ELi16ELb1ELb0EEEJSI_NS5_IJNST_ISG_SD_EENST_INSA_ILi32EEESD_EEEEESJ_SK_SJ_SK_NS1E_6fusion15FusionCallbacksIS1I_NS1N_17LinearCombinationISJ_fSJ_fLNS_15FloatRoundStyleE2EEESI_S1M_JEEENS4_5SM1004TMEM4LOAD26SM100_TMEM_LOAD_16dp256b4xENS4_13SM90_TMA_LOADENS12_INS13_ILi2ELi4ELi3EEES16_NST_INS5_IJS17_S1K_EEENS5_IJS1K_SD_EEEEEEENS4_17SM75_U32x4_LDSM_NENS4_14SM90_TMA_STOREES22_NS4_17SM90_U32x4_STSM_NENS4_39AutoVectorizingCopyWithAssumedAlignmentILi128EEEEEEvvEEEEvNT_6ParamsE) ;  /* 0xffffff6402e07950 */ /* 0x000fea0003c3ffff */
.L_x_195:
[----:B------:R-:W-:-:S00]  /*9880*/  BRA `(.L_x_195) ;  /* 0xfffffffc00fc7947 */ /* 0x000fc0000383ffff */
[----:B------:R-:W-:-:S00]  /*9890*/  NOP ;  /* 0x0000000000007918 */ /* 0x000fc00000000000 */
        /* <DEDUP_REMOVED lines=14> */
.L_x_196:


//--------------------- .nv.global.init           --------------------------
	.section	.nv.global.init,"aw",@progbits
.nv.global.init:
	.type		$str$27,@object
	.size		$str$27,($str$28 - $str$27)
$str$27:
        /*0000*/ 	.byte	0x28, 0x61, 0x64, 0x64, 0x72, 0x65, 0x73, 0x73, 0x20, 0x26, 0x20, 0x6d, 0x61, 0x73, 0x6b, 0x29
        /*0010*/ 	.byte	0x20, 0x3d, 0x3d, 0x20, 0x30, 0x00
	.type		$str$28,@object
	.size		$str$28,($str$26 - $str$28)
$str$28:
        /*0016*/ 	.byte	0x2f, 0x74, 0x6d, 0x70, 0x2f, 0x63, 0x75, 0x74, 0x6c, 0x61, 0x73, 0x73, 0x5f, 0x73, 0x77, 0x65
        /*0026*/ 	.byte	0x65, 0x70, 0x5f, 0x73, 0x72, 0x63, 0x2f, 0x69, 0x6e, 0x63, 0x6c, 0x75, 0x64, 0x65, 0x2f, 0x63
        /*0036*/ 	.byte	0x75, 0x74, 0x65, 0x2f, 0x70, 0x6f, 0x69, 0x6e, 0x74, 0x65, 0x72, 0x5f, 0x66, 0x6c, 0x61, 0x67
        /*0046*/ 	.byte	0x67, 0x65, 0x64, 0x2e, 0x68, 0x70, 0x70, 0x00
	.type		$str$26,@object
	.size		$str$26,($str$25 - $str$26)
$str$26:
        /*004e*/ 	.byte	0x2f, 0x74, 0x6d, 0x70, 0x2f, 0x63, 0x75, 0x74, 0x6c, 0x61, 0x73, 0x73, 0x5f, 0x73, 0x77, 0x65
        /*005e*/ 	.byte	0x65, 0x70, 0x5f, 0x73, 0x72, 0x63, 0x2f, 0x69, 0x6e, 0x63, 0x6c, 0x75, 0x64, 0x65, 0x2f, 0x63
        /*006e*/ 	.byte	0x75, 0x74, 0x65, 0x2f, 0x61, 0x74, 0x6f, 0x6d, 0x2f, 0x63, 0x6f, 0x70, 0x79, 0x5f, 0x74, 0x72
        /*007e*/ 	.byte	0x61, 0x69, 0x74, 0x73, 0x5f, 0x73, 0x6d, 0x31, 0x30, 0x30, 0x2e, 0x68, 0x70, 0x70, 0x00
	.type		$str$25,@object
	.size		$str$25,(__unnamed_1 - $str$25)
$str$25:
        /*008d*/ 	.byte	0x28, 0x28, 0x75, 0x69, 0x6e, 0x74, 0x33, 0x32, 0x5f, 0x74, 0x28, 0x74, 0x68, 0x72, 0x65, 0x61
        /*009d*/ 	.byte	0x64, 0x49, 0x64, 0x78, 0x2e, 0x78, 0x29, 0x20, 0x2f, 0x20, 0x33, 0x32, 0x29, 0x20, 0x25, 0x20
        /*00ad*/ 	.byte	0x34, 0x29, 0x20, 0x3d, 0x3d, 0x20, 0x28, 0x28, 0x28, 0x74, 0x6d, 0x65, 0x6d, 0x5f, 0x61, 0x64
        /*00bd*/ 	.byte	0x64, 0x72, 0x20, 0x3e, 0x3e, 0x20, 0x31, 0x36, 0x29, 0x20, 0x2f, 0x20, 0x33, 0x32, 0x29, 0x20
        /*00cd*/ 	.byte	0x25, 0x20, 0x34, 0x29, 0x00
	.type		__unnamed_1,@object
	.size		__unnamed_1,(__unnamed_2 - __unnamed_1)
__unnamed_1:
        /*00d2*/ 	.byte	0x61, 0x75, 0x74, 0x6f, 0x20, 0x63, 0x75, 0x74, 0x65, 0x3a, 0x3a, 0x61, 0x73, 0x5f, 0x70, 0x6f
        /* <DEDUP_REMOVED lines=24> */
        /*0262*/ 	.byte	0x30, 0x34, 0x38, 0x3e, 0x3e, 0x3e, 0x3e, 0x5d, 0x00
	.type		__unnamed_2,@object
	.size		__unnamed_2,(.L_2 - __unnamed_2)
__unnamed_2:
        /* <DEDUP_REMOVED lines=45> */
        /*053b*/ 	.byte	0x3e, 0x3e, 0x3e, 0x5d, 0x00
.L_2:


//--------------------- .nv.shared._ZN7cutlass13device_kernelINS_4gemm6kernel13GemmUniversalIN4cute5tupleIJiiiiEEENS1_10collective13CollectiveMmaINS1_35MainloopSm100TmaUmmaWarpSpecializedILi8ELi2ELi4ENS5_IJNS4_1CILi2EEENSA_ILi4EEENSA_ILi1EEEEEEEENS5_IJNSA_ILi64EEENSA_ILi128EEESG_EEENS_10bfloat16_tENS5_IJlSD_lEEESJ_SK_NS4_8TiledMMAINS4_8MMA_AtomIJNS4_20SM100_MMA_F16BF16_SSISJ_SJ_fLi64ELi128ELNS4_4UMMA5MajorE0ELSP_0ELNSO_7ScaleInE0ELSQ_0EEEEEENS4_6LayoutINS5_IJSD_SD_SD_EEENS5_IJNSA_ILi0EEESV_SV_EEEEENS5_IJNS4_10UnderscoreESY_SY_EEEEENS4_23SM90_TMA_LOAD_MULTICASTENS4_14ComposedLayoutINS4_7SwizzleILi3ELi4ELi3EEENS4_18smem_ptr_flag_bitsILi16EEENST_INS5_IJNSA_ILi8EEESG_EEENS5_IJSG_SD_EEEEEEEvNS4_8identityES11_S1B_vS1C_EENS_8epilogue10collective18CollectiveEpilogueINS1E_23Sm100TmaWarpSpecializedILi4ELi2ELi16ELb1ELb0EEEJSI_NS5_IJNST_ISG_SD_EENST_INSA_ILi32EEESD_EEEEESJ_SK_SJ_SK_NS1E_6fusion15FusionCallbacksIS1I_NS1N_17LinearCombinationISJ_fSJ_fLNS_15FloatRoundStyleE2EEESI_S1M_JEEENS4_5SM1004TMEM4LOAD26SM100_TMEM_LOAD_16dp256b4xENS4_13SM90_TMA_LOADENS12_INS13_ILi2ELi4ELi3EEES16_NST_INS5_IJS17_S1K_EEENS5_IJS1K_SD_EEEEEEENS4_17SM75_U32x4_LDSM_NENS4_14SM90_TMA_STOREES22_NS4_17SM90_U32x4_STSM_NENS4_39AutoVectorizingCopyWithAssumedAlignmentILi128EEEEEEvvEEEEvNT_6ParamsE --------------------------
	.section	.nv.shared._ZN7cutlass13device_kernelINS_4gemm6kernel13GemmUniversalIN4cute5tupleIJiiiiEEENS1_10collective13CollectiveMmaINS1_35MainloopSm100TmaUmmaWarpSpecializedILi8ELi2ELi4ENS5_IJNS4_1CILi2EEENSA_ILi4EEENSA_ILi1EEEEEEEENS5_IJNSA_ILi64EEENSA_ILi128EEESG_EEENS_10bfloat16_tENS5_IJlSD_lEEESJ_SK_NS4_8TiledMMAINS4_8MMA_AtomIJNS4_20SM100_MMA_F16BF16_SSISJ_SJ_fLi64ELi128ELNS4_4UMMA5MajorE0ELSP_0ELNSO_7ScaleInE0ELSQ_0EEEEEENS4_6LayoutINS5_IJSD_SD_SD_EEENS5_IJNSA_ILi0EEESV_SV_EEEEENS5_IJNS4_10UnderscoreESY_SY_EEEEENS4_23SM90_TMA_LOAD_MULTICASTENS4_14ComposedLayoutINS4_7SwizzleILi3ELi4ELi3EEENS4_18smem_ptr_flag_bitsILi16EEENST_INS5_IJNSA_ILi8EEESG_EEENS5_IJSG_SD_EEEEEEEvNS4_8identityES11_S1B_vS1C_EENS_8epilogue10collective18CollectiveEpilogueINS1E_23Sm100TmaWarpSpecializedILi4ELi2ELi16ELb1ELb0EEEJSI_NS5_IJNST_ISG_SD_EENST_INSA_ILi32EEESD_EEEEESJ_SK_SJ_SK_NS1E_6fusion15FusionCallbacksIS1I_NS1N_17LinearCombinationISJ_fSJ_fLNS_15FloatRoundStyleE2EEESI_S1M_JEEENS4_5SM1004TMEM4LOAD26SM100_TMEM_LOAD_16dp256b4xENS4_13SM90_TMA_LOADENS12_INS13_ILi2ELi4ELi3EEES16_NST_INS5_IJS17_S1K_EEENS5_IJS1K_SD_EEEEEEENS4_17SM75_U32x4_LDSM_NENS4_14SM90_TMA_STOREES22_NS4_17SM90_U32x4_STSM_NENS4_39AutoVectorizingCopyWithAssumedAlignmentILi128EEEEEEvvEEEEvNT_6ParamsE,"aw",@nobits
	.sectionflags	@""
	.align	16
	.zero		1024


//--------------------- .nv.shared.reserved.0     --------------------------
	.section	.nv.shared.reserved.0,"aw",@nobits
	.weak		__nv_reservedSMEM_offset_0_alias
	.size		__nv_reservedSMEM_offset_0_alias, 0, 64
	.other		__nv_reservedSMEM_offset_0_alias,@"STO_CUDA_RESERVED_SHARED STV_DEFAULT"
__nv_reservedSMEM_offset_0_alias:
	.zero		0
.nv.shared.reserved.0:
	.zero		64
	.weak		__nv_reservedSMEM_tcgen05_partition
	.type		__nv_reservedSMEM_tcgen05_partition,@object
	.size		__nv_reservedSMEM_tcgen05_partition,(.L_0 - __nv_reservedSMEM_tcgen05_partition)
__nv_reservedSMEM_tcgen05_partition:
	.zero		32
.L_0:


//--------------------- .nv.global                --------------------------
	.section	.nv.global,"aw",@nobits
.nv.global:
	.type		_ZN40_INTERNAL_4414ba18_4_k_cu_46d76f88_324774cute1_E,@object
	.size		_ZN40_INTERNAL_4414ba18_4_k_cu_46d76f88_324774cute1_E,(_ZN40_INTERNAL_4414ba18_4_k_cu_46d76f88_324774cuda3std3__45__cpo6cbeginE - _ZN40_INTERNAL_4414ba18_4_k_cu_46d76f88_324774cute1_E)
_ZN40_INTERNAL_4414ba18_4_k_cu_46d76f88_324774cute1_E:
	.zero		1
	.type		_ZN40_INTERNAL_4414ba18_4_k_cu_46d76f88_324774cuda3std3__45__cpo6cbeginE,@object
	.size		_ZN40_INTERNAL_4414ba18_4_k_cu_46d76f88_324774cuda3std3__45__cpo6cbeginE,(_ZN40_INTERNAL_4414ba18_4_k_cu_46d76f88_324774cuda3std3__48in_placeE - _ZN40_INTERNAL_4414ba18_4_k_cu_46d76f88_324774cuda3std3__45__cpo6cbeginE)
_ZN40_INTERNAL_4414ba18_4_k_cu_46d76f88_324774cuda3std3__45__cpo6cbeginE:
	.zero		1
	.type		_ZN40_INTERNAL_4414ba18_4_k_cu_46d76f88_324774cuda3std3__48in_placeE,@object
	.size		_ZN40_INTERNAL_4414ba18_4_k_cu_46d76f88_324774cuda3std3__48in_placeE,(_ZN40_INTERNAL_4414ba18_4_k_cu_46d76f88_324774cuda3std6ranges3__45__cpo9iter_moveE - _ZN40_INTERNAL_4414ba18_4_k_cu_46d76f88_324774cuda3std3__48in_placeE)
_ZN40_INTERNAL_4414ba18_4_k_cu_46d76f88_324774cuda3std3__48in_placeE:
	.zero		1
	.type		_ZN40_INTERNAL_4414ba18_4_k_cu_46d76f88_324774cuda3std6ranges3__45__cpo9iter_moveE,@object
	.size		_ZN40_INTERNAL_4414ba18_4_k_cu_46d76f88_324774cuda3std6ranges3__45__cpo9iter_moveE,(_ZN40_INTERNAL_4414ba18_4_k_cu_46d76f88_324774cuda3std3__45__cpo5beginE - _ZN40_INTERNAL_4414ba18_4_k_cu_46d76f88_324774cuda3std6ranges3__45__cpo9iter_moveE)
_ZN40_INTERNAL_4414ba18_4_k_cu_46d76f88_324774cuda3std6ranges3__45__cpo9iter_moveE:
	.zero		1
	.type		_ZN40_INTERNAL_4414ba18_4_k_cu_46d76f88_324774cuda3std3__45__cpo5beginE,@object
	.size		_ZN40_INTERNAL_4414ba18_4_k_cu_46d76f88_324774cuda3std3__45__cpo5beginE,(_ZN40_INTERNAL_4414ba18_4_k_cu_46d76f88_324774cuda3std3__442_GLOBAL__N__4414ba18_4_k_cu_46d76f88_324776ignoreE - _ZN40_INTERNAL_4414ba18_4_k_cu_46d76f88_324774cuda3std3__45__cpo5beginE)
_ZN40_INTERNAL_4414ba18_4_k_cu_46d76f88_324774cuda3std3__45__cpo5beginE:
	.zero		1
	.type		_ZN40_INTERNAL_4414ba18_4_k_cu_46d76f88_324774cuda3std3__442_GLOBAL__N__4414ba18_4_k_cu_46d76f88_324776ignoreE,@object
	.size		_ZN40_INTERNAL_4414ba18_4_k_cu_46d76f88_324774cuda3std3__442_GLOBAL__N__4414ba18_4_k_cu_46d76f88_324776ignoreE,(_ZN40_INTERNAL_4414ba18_4_k_cu_46d76f88_324774cute7productE - _ZN40_INTERNAL_4414ba18_4_k_cu_46d76f88_324774cuda3std3__442_GLOBAL__N__4414ba18_4_k_cu_46d76f88_324776ignoreE)
_ZN40_INTERNAL_4414ba18_4_k_cu_46d76f88_324774cuda3std3__442_GLOBAL__N__4414ba18_4_k_cu_46d76f88_324776ignoreE:
	.zero		1
	.type		_ZN40_INTERNAL_4414ba18_4_k_cu_46d76f88_324774cute7productE,@object
	.size		_ZN40_INTERNAL_4414ba18_4_k_cu_46d76f88_324774cute7productE,(_ZN40_INTERNAL_4414ba18_4_k_cu_46d76f88_324774cuda3std3__45__cpo3endE - _ZN40_INTERNAL_4414ba18_4_k_cu_46d76f88_324774cute7productE)
_ZN40_INTERNAL_4414ba18_4_k_cu_46d76f88_324774cute7productE:
	.zero		1
	.type		_ZN40_INTERNAL_4414ba18_4_k_cu_46d76f88_324774cuda3std3__45__cpo3endE,@object
	.size		_ZN40_INTERNAL_4414ba18_4_k_cu_46d76f88_324774cuda3std3__45__cpo3endE,(_ZN40_INTERNAL_4414ba18_4_k_cu_46d76f88_324774cuda3std3__419piecewise_constructE - _ZN40_INTERNAL_4414ba18_4_k_cu_46d76f88_324774cuda3std3__45__cpo3endE)
_ZN40_INTERNAL_4414ba18_4_k_cu_46d76f88_324774cuda3std3__45__cpo3endE:
	.zero		1
	.type		_ZN40_INTERNAL_4414ba18_4_k_cu_46d76f88_324774cuda3std3__419piecewise_constructE,@object
	.size		_ZN40_INTERNAL_4414ba18_4_k_cu_46d76f88_324774cuda3std3__419piecewise_constructE,(_ZN40_INTERNAL_4414ba18_4_k_cu_46d76f88_324774cuda3std3__45__cpo4cendE - _ZN40_INTERNAL_4414ba18_4_k_cu_46d76f88_324774cuda3std3__419piecewise_constructE)
_ZN40_INTERNAL_4414ba18_4_k_cu_46d76f88_324774cuda3std3__419piecewise_constructE:
	.zero		1
	.type		_ZN40_INTERNAL_4414ba18_4_k_cu_46d76f88_324774cuda3std3__45__cpo4cendE,@object
	.size		_ZN40_INTERNAL_4414ba18_4_k_cu_46d76f88_324774cuda3std3__45__cpo4cendE,(_ZN40_INTERNAL_4414ba18_4_k_cu_46d76f88_324774cuda3std6ranges3__45__cpo4swapE - _ZN40_INTERNAL_4414ba18_4_k_cu_46d76f88_324774cuda3std3__45__cpo4cendE)
_ZN40_INTERNAL_4414ba18_4_k_cu_46d76f88_324774cuda3std3__45__cpo4cendE:
	.zero		1
	.type		_ZN40_INTERNAL_4414ba18_4_k_cu_46d76f88_324774cuda3std6ranges3__45__cpo4swapE,@object
	.size		_ZN40_INTERNAL_4414ba18_4_k_cu_46d76f88_324774cuda3std6ranges3__45__cpo4swapE,(.L_10 - _ZN40_INTERNAL_4414ba18_4_k_cu_46d76f88_324774cuda3std6ranges3__45__cpo4swapE)
_ZN40_INTERNAL_4414ba18_4_k_cu_46d76f88_324774cuda3std6ranges3__45__cpo4swapE:
	.zero		1
.L_10:


//--------------------- .nv.constant0._ZN7cutlass13device_kernelINS_4gemm6kernel13GemmUniversalIN4cute5tupleIJiiiiEEENS1_10collective13CollectiveMmaINS1_35MainloopSm100TmaUmmaWarpSpecializedILi8ELi2ELi4ENS5_IJNS4_1CILi2EEENSA_ILi4EEENSA_ILi1EEEEEEEENS5_IJNSA_ILi64EEENSA_ILi128EEESG_EEENS_10bfloat16_tENS5_IJlSD_lEEESJ_SK_NS4_8TiledMMAINS4_8MMA_AtomIJNS4_20SM100_MMA_F16BF16_SSISJ_SJ_fLi64ELi128ELNS4_4UMMA5MajorE0ELSP_0ELNSO_7ScaleInE0ELSQ_0EEEEEENS4_6LayoutINS5_IJSD_SD_SD_EEENS5_IJNSA_ILi0EEESV_SV_EEEEENS5_IJNS4_10UnderscoreESY_SY_EEEEENS4_23SM90_TMA_LOAD_MULTICASTENS4_14ComposedLayoutINS4_7SwizzleILi3ELi4ELi3EEENS4_18smem_ptr_flag_bitsILi16EEENST_INS5_IJNSA_ILi8EEESG_EEENS5_IJSG_SD_EEEEEEEvNS4_8identityES11_S1B_vS1C_EENS_8epilogue10collective18CollectiveEpilogueINS1E_23Sm100TmaWarpSpecializedILi4ELi2ELi16ELb1ELb0EEEJSI_NS5_IJNST_ISG_SD_EENST_INSA_ILi32EEESD_EEEEESJ_SK_SJ_SK_NS1E_6fusion15FusionCallbacksIS1I_NS1N_17LinearCombinationISJ_fSJ_fLNS_15FloatRoundStyleE2EEESI_S1M_JEEENS4_5SM1004TMEM4LOAD26SM100_TMEM_LOAD_16dp256b4xENS4_13SM90_TMA_LOADENS12_INS13_ILi2ELi4ELi3EEES16_NST_INS5_IJS17_S1K_EEENS5_IJS1K_SD_EEEEEEENS4_17SM75_U32x4_LDSM_NENS4_14SM90_TMA_STOREES22_NS4_17SM90_U32x4_STSM_NENS4_39AutoVectorizingCopyWithAssumedAlignmentILi128EEEEEEvvEEEEvNT_6ParamsE --------------------------
	.section	.nv.constant0._ZN7cutlass13device_kernelINS_4gemm6kernel13GemmUniversalIN4cute5tupleIJiiiiEEENS1_10collective13CollectiveMmaINS1_35MainloopSm100TmaUmmaWarpSpecializedILi8ELi2ELi4ENS5_IJNS4_1CILi2EEENSA_ILi4EEENSA_ILi1EEEEEEEENS5_IJNSA_ILi64EEENSA_ILi128EEESG_EEENS_10bfloat16_tENS5_IJlSD_lEEESJ_SK_NS4_8TiledMMAINS4_8MMA_AtomIJNS4_20SM100_MMA_F16BF16_SSISJ_SJ_fLi64ELi128ELNS4_4UMMA5MajorE0ELSP_0ELNSO_7ScaleInE0ELSQ_0EEEEEENS4_6LayoutINS5_IJSD_SD_SD_EEENS5_IJNSA_ILi0EEESV_SV_EEEEENS5_IJNS4_10UnderscoreESY_SY_EEEEENS4_23SM90_TMA_LOAD_MULTICASTENS4_14ComposedLayoutINS4_7SwizzleILi3ELi4ELi3EEENS4_18smem_ptr_flag_bitsILi16EEENST_INS5_IJNSA_ILi8EEESG_EEENS5_IJSG_SD_EEEEEEEvNS4_8identityES11_S1B_vS1C_EENS_8epilogue10collective18CollectiveEpilogueINS1E_23Sm100TmaWarpSpecializedILi4ELi2ELi16ELb1ELb0EEEJSI_NS5_IJNST_ISG_SD_EENST_INSA_ILi32EEESD_EEEEESJ_SK_SJ_SK_NS1E_6fusion15FusionCallbacksIS1I_NS1N_17LinearCombinationISJ_fSJ_fLNS_15FloatRoundStyleE2EEESI_S1M_JEEENS4_5SM1004TMEM4LOAD26SM100_TMEM_LOAD_16dp256b4xENS4_13SM90_TMA_LOADENS12_INS13_ILi2ELi4ELi3EEES16_NST_INS5_IJS17_S1K_EEENS5_IJS1K_SD_EEEEEEENS4_17SM75_U32x4_LDSM_NENS4_14SM90_TMA_STOREES22_NS4_17SM90_U32x4_STSM_NENS4_39AutoVectorizingCopyWithAssumedAlignmentILi128EEEEEEvvEEEEvNT_6ParamsE,"a",@progbits
	.sectionflags	@""
	.align	4
.nv.constant0._ZN7cutlass13device_kernelINS_4gemm6kernel13GemmUniversalIN4cute5tupleIJiiiiEEENS1_10collective13CollectiveMmaINS1_35MainloopSm100TmaUmmaWarpSpecializedILi8ELi2ELi4ENS5_IJNS4_1CILi2EEENSA_ILi4EEENSA_ILi1EEEEEEEENS5_IJNSA_ILi64EEENSA_ILi128EEESG_EEENS_10bfloat16_tENS5_IJlSD_lEEESJ_SK_NS4_8TiledMMAINS4_8MMA_AtomIJNS4_20SM100_MMA_F16BF16_SSISJ_SJ_fLi64ELi128ELNS4_4UMMA5MajorE0ELSP_0ELNSO_7ScaleInE0ELSQ_0EEEEEENS4_6LayoutINS5_IJSD_SD_SD_EEENS5_IJNSA_ILi0EEESV_SV_EEEEENS5_IJNS4_10UnderscoreESY_SY_EEEEENS4_23SM90_TMA_LOAD_MULTICASTENS4_14ComposedLayoutINS4_7SwizzleILi3ELi4ELi3EEENS4_18smem_ptr_flag_bitsILi16EEENST_INS5_IJNSA_ILi8EEESG_EEENS5_IJSG_SD_EEEEEEEvNS4_8identityES11_S1B_vS1C_EENS_8epilogue10collective18CollectiveEpilogueINS1E_23Sm100TmaWarpSpecializedILi4ELi2ELi16ELb1ELb0EEEJSI_NS5_IJNST_ISG_SD_EENST_INSA_ILi32EEESD_EEEEESJ_SK_SJ_SK_NS1E_6fusion15FusionCallbacksIS1I_NS1N_17LinearCombinationISJ_fSJ_fLNS_15FloatRoundStyleE2EEESI_S1M_JEEENS4_5SM1004TMEM4LOAD26SM100_TMEM_LOAD_16dp256b4xENS4_13SM90_TMA_LOADENS12_INS13_ILi2ELi4ELi3EEES16_NST_INS5_IJS17_S1K_EEENS5_IJS1K_SD_EEEEEEENS4_17SM75_U32x4_LDSM_NENS4_14SM90_TMA_STOREES22_NS4_17SM90_U32x4_STSM_NENS4_39AutoVectorizingCopyWithAssumedAlignmentILi128EEEEEEvvEEEEvNT_6ParamsE:
	.zero		2944


//--------------------- SYMBOLS --------------------------

	.type		.nv.reservedSmem.offset0,@object
	.size		.nv.reservedSmem.offset0,0x4
	.type		.nv.reservedSmem.cap,@object
	.size		.nv.reservedSmem.cap,0x4
	.type		__assertfail,@function
